//
// Generated by NVIDIA NVVM Compiler
//
// Compiler Build ID: CL-36424714
// Cuda compilation tools, release 13.0, V13.0.88
// Based on NVVM 20.0.0
//

.version 9.0
.target sm_100
.address_size 64

	// .globl	_Z14mbrot_func_gpuffffiiiPf

.visible .entry _Z14mbrot_func_gpuffffiiiPf(
	.param .f32 _Z14mbrot_func_gpuffffiiiPf_param_0,
	.param .f32 _Z14mbrot_func_gpuffffiiiPf_param_1,
	.param .f32 _Z14mbrot_func_gpuffffiiiPf_param_2,
	.param .f32 _Z14mbrot_func_gpuffffiiiPf_param_3,
	.param .u32 _Z14mbrot_func_gpuffffiiiPf_param_4,
	.param .u32 _Z14mbrot_func_gpuffffiiiPf_param_5,
	.param .u32 _Z14mbrot_func_gpuffffiiiPf_param_6,
	.param .u64 .ptr .align 1 _Z14mbrot_func_gpuffffiiiPf_param_7
)
{
	.reg .pred 	%p<11>;
	.reg .b32 	%r<22>;
	.reg .b32 	%f<20>;
	.reg .b64 	%rd<7>;
	.reg .b64 	%fd<34>;

	ld.param.f32 	%f6, [_Z14mbrot_func_gpuffffiiiPf_param_0];
	ld.param.f32 	%f7, [_Z14mbrot_func_gpuffffiiiPf_param_1];
	ld.param.f32 	%f8, [_Z14mbrot_func_gpuffffiiiPf_param_2];
	ld.param.f32 	%f9, [_Z14mbrot_func_gpuffffiiiPf_param_3];
	ld.param.u32 	%r12, [_Z14mbrot_func_gpuffffiiiPf_param_4];
	ld.param.u32 	%r14, [_Z14mbrot_func_gpuffffiiiPf_param_5];
	ld.param.u32 	%r13, [_Z14mbrot_func_gpuffffiiiPf_param_6];
	ld.param.u64 	%rd2, [_Z14mbrot_func_gpuffffiiiPf_param_7];
	cvta.to.global.u64 	%rd1, %rd2;
	sub.f32 	%f1, %f8, %f6;
	sub.f32 	%f10, %f9, %f7;
	cvt.rn.f32.s32 	%f11, %r14;
	div.rn.f32 	%f2, %f10, %f11;
	mov.u32 	%r19, %tid.x;
	mov.u32 	%r2, %ntid.x;
	mul.lo.s32 	%r3, %r14, %r12;
	setp.ge.s32 	%p1, %r19, %r3;
	@%p1 bra 	$L__BB0_9;
	setp.gt.s32 	%p2, %r13, 1;
	@%p2 bra 	$L__BB0_2;
	bra.uni 	$L__BB0_8;
$L__BB0_2:
	cvt.rn.f32.s32 	%f12, %r12;
	div.rn.f32 	%f3, %f1, %f12;
	cvt.f64.f32 	%fd1, %f7;
$L__BB0_3:
	ld.param.f32 	%f18, [_Z14mbrot_func_gpuffffiiiPf_param_0];
	div.s32 	%r5, %r19, %r12;
	mul.lo.s32 	%r17, %r5, %r12;
	sub.s32 	%r6, %r19, %r17;
	cvt.rn.f32.u32 	%f13, %r6;
	mul.f32 	%f14, %f3, %f13;
	cvt.f64.f32 	%fd12, %f14;
	cvt.f64.f32 	%fd13, %f18;
	add.f64 	%fd2, %fd13, %fd12;
	cvt.rn.f32.s32 	%f15, %r5;
	mul.f32 	%f16, %f2, %f15;
	cvt.f64.f32 	%fd14, %f16;
	add.f64 	%fd3, %fd1, %fd14;
	mov.f64 	%fd32, 0d0000000000000000;
	mov.b32 	%r20, 1;
	mov.f64 	%fd33, %fd32;
$L__BB0_4:
	mul.f64 	%fd15, %fd32, %fd32;
	mul.f64 	%fd16, %fd33, %fd33;
	sub.f64 	%fd17, %fd15, %fd16;
	mul.f64 	%fd18, %fd32, %fd33;
	fma.rn.f64 	%fd19, %fd32, %fd33, %fd18;
	add.f64 	%fd32, %fd2, %fd17;
	add.f64 	%fd33, %fd3, %fd19;
	abs.f64 	%fd20, %fd32;
	abs.f64 	%fd21, %fd33;
	setp.gt.f64 	%p4, %fd20, %fd21;
	selp.f64 	%fd22, %fd20, %fd21, %p4;
	selp.f64 	%fd23, %fd21, %fd20, %p4;
	div.rn.f64 	%fd24, %fd23, %fd22;
	fma.rn.f64 	%fd25, %fd24, %fd24, 0d3FF0000000000000;
	sqrt.rn.f64 	%fd26, %fd25;
	mul.f64 	%fd27, %fd22, %fd26;
	setp.eq.f64 	%p5, %fd22, 0d0000000000000000;
	setp.gt.f64 	%p6, %fd22, 0d7FEFFFFFFFFFFFFF;
	setp.gt.f64 	%p7, %fd23, 0d7FEFFFFFFFFFFFFF;
	add.f64 	%fd28, %fd20, %fd21;
	selp.f64 	%fd29, %fd28, %fd27, %p6;
	selp.f64 	%fd30, %fd28, %fd29, %p5;
	selp.f64 	%fd31, %fd28, %fd30, %p7;
	setp.gt.f64 	%p8, %fd31, 0d4000000000000000;
	@%p8 bra 	$L__BB0_6;
	add.s32 	%r20, %r20, 1;
	setp.eq.s32 	%p9, %r20, %r13;
	mov.f32 	%f19, 0f00000000;
	@%p9 bra 	$L__BB0_7;
	bra.uni 	$L__BB0_4;
$L__BB0_6:
	cvt.rn.f32.u32 	%f19, %r20;
$L__BB0_7:
	mad.lo.s32 	%r18, %r5, %r12, %r6;
	mul.wide.s32 	%rd5, %r18, 4;
	add.s64 	%rd6, %rd1, %rd5;
	st.global.f32 	[%rd6], %f19;
	add.s32 	%r19, %r19, %r2;
	setp.lt.s32 	%p10, %r19, %r3;
	@%p10 bra 	$L__BB0_3;
	bra.uni 	$L__BB0_9;
$L__BB0_8:
	mul.wide.s32 	%rd3, %r19, 4;
	add.s64 	%rd4, %rd1, %rd3;
	mov.b32 	%r15, 0;
	st.global.u32 	[%rd4], %r15;
	add.s32 	%r19, %r19, %r2;
	setp.lt.s32 	%p3, %r19, %r3;
	@%p3 bra 	$L__BB0_8;
$L__BB0_9:
	ret;

}


// ===== COMPILED SASS (sm_100) =====

	.target	sm_100

	.elftype	@"ET_EXEC"


//--------------------- .note.nv.tkinfo           --------------------------
	.section	.note.nv.tkinfo,"",@"SHT_NOTE"
	.sectionflags	@"SHF_NOTE_NV_TKINFO"
	.tkinfo
        /*0018*/ 	.word	0x00000002
        /*0030*/ 	.string	""
        /*0030*/ 	.string	"ptxas"
        /*0030*/ 	.string	"Cuda compilation tools, release 13.0, V13.0.88"
        /*0030*/ 	.string	"Build cuda_13.0.r13.0/compiler.36424714_0"
        /*0030*/ 	.string	"-arch sm_100 -m 64 "



//--------------------- .note.nv.cuinfo           --------------------------
	.section	.note.nv.cuinfo,"",@"SHT_NOTE"
	.sectionflags	@"SHF_NOTE_NV_CUINFO"
        /*0018*/ 	.short	0x0002
        /*001a*/ 	.short	0x0064
        /*001c*/ 	.short	0x0082
	.zero		2


//--------------------- .nv.info                  --------------------------
	.section	.nv.info,"",@"SHT_CUDA_INFO"
	.align	4


	//----- nvinfo : EIATTR_REGCOUNT
	.align		4
        /*0000*/ 	.byte	0x04, 0x2f
        /*0002*/ 	.short	(.L_1 - .L_0)
	.align		4
.L_0:
        /*0004*/ 	.word	index@(_Z14mbrot_func_gpuffffiiiPf)
        /*0008*/ 	.word	0x00000026


	//----- nvinfo : EIATTR_FRAME_SIZE
	.align		4
.L_1:
        /*000c*/ 	.byte	0x04, 0x11
        /*000e*/ 	.short	(.L_3 - .L_2)
	.align		4
.L_2:
        /*0010*/ 	.word	index@($__internal_2_$__cuda_sm3x_div_rn_noftz_f32_slowpath)
        /*0014*/ 	.word	0x00000000


	//----- nvinfo : EIATTR_FRAME_SIZE
	.align		4
.L_3:
        /*0018*/ 	.byte	0x04, 0x11
        /*001a*/ 	.short	(.L_5 - .L_4)
	.align		4
.L_4:
        /*001c*/ 	.word	index@($__internal_1_$__cuda_sm20_dsqrt_rn_f64_mediumpath_v1)
        /*0020*/ 	.word	0x00000000


	//----- nvinfo : EIATTR_FRAME_SIZE
	.align		4
.L_5:
        /*0024*/ 	.byte	0x04, 0x11
        /*0026*/ 	.short	(.L_7 - .L_6)
	.align		4
.L_6:
        /*0028*/ 	.word	index@($__internal_0_$__cuda_sm20_div_rn_f64_full)
        /*002c*/ 	.word	0x00000000


	//----- nvinfo : EIATTR_FRAME_SIZE
	.align		4
.L_7:
        /*0030*/ 	.byte	0x04, 0x11
        /*0032*/ 	.short	(.L_9 - .L_8)
	.align		4
.L_8:
        /*0034*/ 	.word	index@(_Z14mbrot_func_gpuffffiiiPf)
        /*0038*/ 	.word	0x00000000


	//----- nvinfo : EIATTR_MIN_STACK_SIZE
	.align		4
.L_9:
        /*003c*/ 	.byte	0x04, 0x12
        /*003e*/ 	.short	(.L_11 - .L_10)
	.align		4
.L_10:
        /*0040*/ 	.word	index@(_Z14mbrot_func_gpuffffiiiPf)
        /*0044*/ 	.word	0x00000000
.L_11:


//--------------------- .nv.compat                --------------------------
	.section	.nv.compat,"",@"SHT_CUDA_COMPAT_INFO"
	.align	4
        /*0000*/ 	.byte	0x02, 0x09, 0x00, 0x00, 0x02, 0x02, 0x01, 0x00, 0x02, 0x05, 0x05, 0x00, 0x03, 0x07, 0x01, 0x01
        /*0010*/ 	.byte	0x02, 0x03, 0x00, 0x00, 0x02, 0x06, 0x01, 0x00, 0x04, 0x0b, 0x08, 0x00, 0x01, 0x00, 0x00, 0x00
        /*0020*/ 	.byte	0x00, 0x00, 0x00, 0x00


//--------------------- .nv.info._Z14mbrot_func_gpuffffiiiPf --------------------------
	.section	.nv.info._Z14mbrot_func_gpuffffiiiPf,"",@"SHT_CUDA_INFO"
	.sectionflags	@""
	.align	4


	//----- nvinfo : EIATTR_CUDA_API_VERSION
	.align		4
        /*0000*/ 	.byte	0x04, 0x37
        /*0002*/ 	.short	(.L_13 - .L_12)
.L_12:
        /*0004*/ 	.word	0x00000082


	//----- nvinfo : EIATTR_KPARAM_INFO
	.align		4
.L_13:
        /*0008*/ 	.byte	0x04, 0x17
        /*000a*/ 	.short	(.L_15 - .L_14)
.L_14:
        /*000c*/ 	.word	0x00000000
        /*0010*/ 	.short	0x0007
        /*0012*/ 	.short	0x0020
        /*0014*/ 	.byte	0x00, 0xf5, 0x21, 0x00


	//----- nvinfo : EIATTR_KPARAM_INFO
	.align		4
.L_15:
        /*0018*/ 	.byte	0x04, 0x17
        /*001a*/ 	.short	(.L_17 - .L_16)
.L_16:
        /*001c*/ 	.word	0x00000000
        /*0020*/ 	.short	0x0006
        /*0022*/ 	.short	0x0018
        /*0024*/ 	.byte	0x00, 0xf0, 0x11, 0x00


	//----- nvinfo : EIATTR_KPARAM_INFO
	.align		4
.L_17:
        /*0028*/ 	.byte	0x04, 0x17
        /*002a*/ 	.short	(.L_19 - .L_18)
.L_18:
        /*002c*/ 	.word	0x00000000
        /*0030*/ 	.short	0x0005
        /*0032*/ 	.short	0x0014
        /*0034*/ 	.byte	0x00, 0xf0, 0x11, 0x00


	//----- nvinfo : EIATTR_KPARAM_INFO
	.align		4
.L_19:
        /*0038*/ 	.byte	0x04, 0x17
        /*003a*/ 	.short	(.L_21 - .L_20)
.L_20:
        /*003c*/ 	.word	0x00000000
        /*0040*/ 	.short	0x0004
        /*0042*/ 	.short	0x0010
        /*0044*/ 	.byte	0x00, 0xf0, 0x11, 0x00


	//----- nvinfo : EIATTR_KPARAM_INFO
	.align		4
.L_21:
        /*0048*/ 	.byte	0x04, 0x17
        /*004a*/ 	.short	(.L_23 - .L_22)
.L_22:
        /*004c*/ 	.word	0x00000000
        /*0050*/ 	.short	0x0003
        /*0052*/ 	.short	0x000c
        /*0054*/ 	.byte	0x00, 0xf0, 0x11, 0x00


	//----- nvinfo : EIATTR_KPARAM_INFO
	.align		4
.L_23:
        /*0058*/ 	.byte	0x04, 0x17
        /*005a*/ 	.short	(.L_25 - .L_24)
.L_24:
        /*005c*/ 	.word	0x00000000
        /*0060*/ 	.short	0x0002
        /*0062*/ 	.short	0x0008
        /*0064*/ 	.byte	0x00, 0xf0, 0x11, 0x00


	//----- nvinfo : EIATTR_KPARAM_INFO
	.align		4
.L_25:
        /*0068*/ 	.byte	0x04, 0x17
        /*006a*/ 	.short	(.L_27 - .L_26)
.L_26:
        /*006c*/ 	.word	0x00000000
        /*0070*/ 	.short	0x0001
        /*0072*/ 	.short	0x0004
        /*0074*/ 	.byte	0x00, 0xf0, 0x11, 0x00


	//----- nvinfo : EIATTR_KPARAM_INFO
	.align		4
.L_27:
        /*0078*/ 	.byte	0x04, 0x17
        /*007a*/ 	.short	(.L_29 - .L_28)
.L_28:
        /*007c*/ 	.word	0x00000000
        /*0080*/ 	.short	0x0000
        /*0082*/ 	.short	0x0000
        /*0084*/ 	.byte	0x00, 0xf0, 0x11, 0x00


	//----- nvinfo : EIATTR_SPARSE_MMA_MASK
	.align		4
.L_29:
        /*0088*/ 	.byte	0x03, 0x50
        /*008a*/ 	.short	0x0000


	//----- nvinfo : EIATTR_MAXREG_COUNT
	.align		4
        /*008c*/ 	.byte	0x03, 0x1b
        /*008e*/ 	.short	0x00ff


	//----- nvinfo : EIATTR_MERCURY_ISA_VERSION
	.align		4
        /*0090*/ 	.byte	0x03, 0x5f
        /*0092*/ 	.short	0x0101


	//----- nvinfo : EIATTR_VRC_CTA_INIT_COUNT
	.align		4
        /*0094*/ 	.byte	0x02, 0x4a
	.zero		1
	.zero		1


	//----- nvinfo : EIATTR_EXIT_INSTR_OFFSETS
	.align		4
        /*0098*/ 	.byte	0x04, 0x1c
        /*009a*/ 	.short	(.L_31 - .L_30)


	//   ....[0]....
.L_30:
        /*009c*/ 	.word	0x00000160


	//   ....[1]....
        /*00a0*/ 	.word	0x00000240


	//   ....[2]....
        /*00a4*/ 	.word	0x00000b10


	//----- nvinfo : EIATTR_CRS_STACK_SIZE
	.align		4
.L_31:
        /*00a8*/ 	.byte	0x04, 0x1e
        /*00aa*/ 	.short	(.L_33 - .L_32)
.L_32:
        /*00ac*/ 	.word	0x00000000


	//----- nvinfo : EIATTR_CBANK_PARAM_SIZE
	.align		4
.L_33:
        /*00b0*/ 	.byte	0x03, 0x19
        /*00b2*/ 	.short	0x0028


	//----- nvinfo : EIATTR_PARAM_CBANK
	.align		4
        /*00b4*/ 	.byte	0x04, 0x0a
        /*00b6*/ 	.short	(.L_35 - .L_34)
	.align		4
.L_34:
        /*00b8*/ 	.word	index@(.nv.constant0._Z14mbrot_func_gpuffffiiiPf)
        /*00bc*/ 	.short	0x0380
        /*00be*/ 	.short	0x0028


	//----- nvinfo : EIATTR_SW_WAR
	.align		4
.L_35:
        /*00c0*/ 	.byte	0x04, 0x36
        /*00c2*/ 	.short	(.L_37 - .L_36)
.L_36:
        /*00c4*/ 	.word	0x00000008
.L_37:


//--------------------- .nv.callgraph             --------------------------
	.section	.nv.callgraph,"",@"SHT_CUDA_CALLGRAPH"
	.align	4
	.sectionentsize	8
	.align		4
        /*0000*/ 	.word	0x00000000
	.align		4
        /*0004*/ 	.word	0xffffffff
	.align		4
        /*0008*/ 	.word	0x00000000
	.align		4
        /*000c*/ 	.word	0xfffffffe
	.align		4
        /*0010*/ 	.word	0x00000000
	.align		4
        /*0014*/ 	.word	0xfffffffd
	.align		4
        /*0018*/ 	.word	0x00000000
	.align		4
        /*001c*/ 	.word	0xfffffffc


//--------------------- .text._Z14mbrot_func_gpuffffiiiPf --------------------------
	.section	.text._Z14mbrot_func_gpuffffiiiPf,"ax",@progbits
	.align	128
        .global         _Z14mbrot_func_gpuffffiiiPf
        .type           _Z14mbrot_func_gpuffffiiiPf,@function
        .size           _Z14mbrot_func_gpuffffiiiPf,(.L_x_33 - _Z14mbrot_func_gpuffffiiiPf)
        .other          _Z14mbrot_func_gpuffffiiiPf,@"STO_CUDA_ENTRY STV_DEFAULT"
_Z14mbrot_func_gpuffffiiiPf:
.text._Z14mbrot_func_gpuffffiiiPf:
[----:B------:R-:W-:Y:S01]  /*0000*/  LDC R1, c[0x0][0x37c] ;  /* 0x0000df00ff017b82 */ /* 0x000fe20000000800 */
[----:B------:R-:W0:Y:S07]  /*0010*/  LDCU UR4, c[0x0][0x394] ;  /* 0x00007280ff0477ac */ /* 0x000e2e0008000800 */
[----:B------:R-:W1:Y:S01]  /*0020*/  LDC R0, c[0x0][0x384] ;  /* 0x0000e100ff007b82 */ /* 0x000e620000000800 */
[----:B0-----:R-:W-:Y:S01]  /*0030*/  I2FP.F32.S32 R5, UR4 ;  /* 0x0000000400057c45 */ /* 0x001fe20008201400 */
[----:B------:R-:W1:Y:S03]  /*0040*/  LDCU UR4, c[0x0][0x38c] ;  /* 0x00007180ff0477ac */ /* 0x000e660008000800 */
[----:B------:R-:W0:Y:S01]  /*0050*/  MUFU.RCP R2, R5 ;  /* 0x0000000500027308 */ /* 0x000e220000001000 */
[----:B-1----:R-:W-:Y:S01]  /*0060*/  FADD R0, -R0, UR4 ;  /* 0x0000000400007e21 */ /* 0x002fe20008000100 */
[----:B0-----:R-:W-:-:S06]  /*0070*/  FFMA R3, -R5, R2, 1 ;  /* 0x3f80000005037423 */ /* 0x001fcc0000000102 */
[----:B------:R-:W0:Y:S01]  /*0080*/  FCHK P0, R0, R5 ;  /* 0x0000000500007302 */ /* 0x000e220000000000 */
[----:B------:R-:W-:-:S04]  /*0090*/  FFMA R3, R2, R3, R2 ;  /* 0x0000000302037223 */ /* 0x000fc80000000002 */
[----:B------:R-:W-:-:S04]  /*00a0*/  FFMA R2, R0, R3, RZ ;  /* 0x0000000300027223 */ /* 0x000fc800000000ff */
[----:B------:R-:W-:-:S04]  /*00b0*/  FFMA R4, -R5, R2, R0 ;  /* 0x0000000205047223 */ /* 0x000fc80000000100 */
[----:B------:R-:W-:Y:S01]  /*00c0*/  FFMA R2, R3, R4, R2 ;  /* 0x0000000403027223 */ /* 0x000fe20000000002 */
[----:B0-----:R-:W-:Y:S06]  /*00d0*/  @!P0 BRA `(.L_x_0) ;  /* 0x00000000000c8947 */ /* 0x001fec0003800000 */
[----:B------:R-:W-:-:S07]  /*00e0*/  MOV R4, 0x100 ;  /* 0x0000010000047802 */ /* 0x000fce0000000f00 */
[----:B------:R-:W-:Y:S05]  /*00f0*/  CALL.REL.NOINC `($__internal_2_$__cuda_sm3x_div_rn_noftz_f32_slowpath) ;  /* 0x0000001000a07944 */ /* 0x000fea0003c00000 */
[----:B------:R-:W-:-:S07]  /*0100*/  IMAD.MOV.U32 R2, RZ, RZ, R7 ;  /* 0x000000ffff027224 */ /* 0x000fce00078e0007 */
.L_x_0:
[----:B------:R-:W0:Y:S01]  /*0110*/  S2R R3, SR_TID.X ;  /* 0x0000000000037919 */ /* 0x000e220000002100 */
[----:B------:R-:W1:Y:S01]  /*0120*/  LDCU.64 UR8, c[0x0][0x390] ;  /* 0x00007200ff0877ac */ /* 0x000e620008000a00 */
[----:B------:R-:W2:Y:S01]  /*0130*/  LDCU UR5, c[0x0][0x360] ;  /* 0x00006c00ff0577ac */ /* 0x000ea20008000800 */
[----:B-1----:R-:W-:-:S06]  /*0140*/  UIMAD UR4, UR9, UR8, URZ ;  /* 0x00000008090472a4 */ /* 0x002fcc000f8e02ff */
[----:B0-----:R-:W-:-:S13]  /*0150*/  ISETP.GE.AND P0, PT, R3, UR4, PT ;  /* 0x0000000403007c0c */ /* 0x001fda000bf06270 */
[----:B--2---:R-:W-:Y:S05]  /*0160*/  @P0 EXIT ;  /* 0x000000000000094d */ /* 0x004fea0003800000 */
[----:B------:R-:W0:Y:S01]  /*0170*/  LDCU UR9, c[0x0][0x398] ;  /* 0x00007300ff0977ac */ /* 0x000e220008000800 */
[----:B------:R-:W1:Y:S01]  /*0180*/  LDC R6, c[0x0][0x380] ;  /* 0x0000e000ff067b82 */ /* 0x000e620000000800 */
[----:B------:R-:W1:Y:S01]  /*0190*/  LDCU UR10, c[0x0][0x388] ;  /* 0x00007100ff0a77ac */ /* 0x000e620008000800 */
[----:B------:R-:W2:Y:S01]  /*01a0*/  LDCU.64 UR6, c[0x0][0x358] ;  /* 0x00006b00ff0677ac */ /* 0x000ea20008000a00 */
[----:B0-----:R-:W-:Y:S01]  /*01b0*/  UISETP.GT.AND UP0, UPT, UR9, 0x1, UPT ;  /* 0x000000010900788c */ /* 0x001fe2000bf04270 */
[----:B-1----:R-:W-:-:S08]  /*01c0*/  FADD R6, -R6, UR10 ;  /* 0x0000000a06067e21 */ /* 0x002fd00008000100 */
[----:B--2---:R-:W-:Y:S05]  /*01d0*/  BRA.U UP0, `(.L_x_1) ;  /* 0x00000001001c7547 */ /* 0x004fea000b800000 */
[----:B------:R-:W0:Y:S02]  /*01e0*/  LDC.64 R6, c[0x0][0x3a0] ;  /* 0x0000e800ff067b82 */ /* 0x000e240000000a00 */
.L_x_2:
[----:B0-----:R-:W-:-:S04]  /*01f0*/  IMAD.WIDE R4, R3, 0x4, R6 ;  /* 0x0000000403047825 */ /* 0x001fc800078e0206 */
[----:B------:R-:W-:Y:S01]  /*0200*/  VIADD R3, R3, UR5 ;  /* 0x0000000503037c36 */ /* 0x000fe20008000000 */
[----:B------:R1:W-:Y:S04]  /*0210*/  STG.E desc[UR6][R4.64], RZ ;  /* 0x000000ff04007986 */ /* 0x0003e8000c101906 */
[----:B------:R-:W-:-:S13]  /*0220*/  ISETP.GE.AND P0, PT, R3, UR4, PT ;  /* 0x0000000403007c0c */ /* 0x000fda000bf06270 */
[----:B-1----:R-:W-:Y:S05]  /*0230*/  @!P0 BRA `(.L_x_2) ;  /* 0xfffffffc00ec8947 */ /* 0x002fea000383ffff */
[----:B------:R-:W-:Y:S05]  /*0240*/  EXIT ;  /* 0x000000000000794d */ /* 0x000fea0003800000 */
.L_x_1:
[----:B------:R-:W-:-:S04]  /*0250*/  I2FP.F32.S32 R5, UR8 ;  /* 0x0000000800057c45 */ /* 0x000fc80008201400 */
[----:B------:R-:W0:Y:S08]  /*0260*/  MUFU.RCP R4, R5 ;  /* 0x0000000500047308 */ /* 0x000e300000001000 */
[----:B------:R-:W1:Y:S01]  /*0270*/  FCHK P0, R6, R5 ;  /* 0x0000000506007302 */ /* 0x000e620000000000 */
[----:B0-----:R-:W-:-:S04]  /*0280*/  FFMA R7, -R5, R4, 1 ;  /* 0x3f80000005077423 */ /* 0x001fc80000000104 */
[----:B------:R-:W-:-:S04]  /*0290*/  FFMA R4, R4, R7, R4 ;  /* 0x0000000704047223 */ /* 0x000fc80000000004 */
[----:B------:R-:W-:-:S04]  /*02a0*/  FFMA R0, R4, R6, RZ ;  /* 0x0000000604007223 */ /* 0x000fc800000000ff */
[----:B------:R-:W-:-:S04]  /*02b0*/  FFMA R7, -R5, R0, R6 ;  /* 0x0000000005077223 */ /* 0x000fc80000000106 */
[----:B------:R-:W-:Y:S01]  /*02c0*/  FFMA R4, R4, R7, R0 ;  /* 0x0000000704047223 */ /* 0x000fe20000000000 */
[----:B-1----:R-:W-:Y:S06]  /*02d0*/  @!P0 BRA `(.L_x_3) ;  /* 0x0000000000108947 */ /* 0x002fec0003800000 */
[----:B------:R-:W-:Y:S01]  /*02e0*/  IMAD.MOV.U32 R0, RZ, RZ, R6 ;  /* 0x000000ffff007224 */ /* 0x000fe200078e0006 */
[----:B------:R-:W-:-:S07]  /*02f0*/  MOV R4, 0x310 ;  /* 0x0000031000047802 */ /* 0x000fce0000000f00 */
[----:B------:R-:W-:Y:S05]  /*0300*/  CALL.REL.NOINC `($__internal_2_$__cuda_sm3x_div_rn_noftz_f32_slowpath) ;  /* 0x00000010001c7944 */ /* 0x000fea0003c00000 */
[----:B------:R-:W-:-:S07]  /*0310*/  IMAD.MOV.U32 R4, RZ, RZ, R7 ;  /* 0x000000ffff047224 */ /* 0x000fce00078e0007 */
.L_x_3:
[----:B------:R-:W0:Y:S01]  /*0320*/  LDCU UR8, c[0x0][0x384] ;  /* 0x00007080ff0877ac */ /* 0x000e220008000800 */
[----:B------:R-:W1:Y:S01]  /*0330*/  LDCU UR10, c[0x0][0x398] ;  /* 0x00007300ff0a77ac */ /* 0x000e620008000800 */
[----:B0-----:R-:W0:Y:S02]  /*0340*/  F2F.F64.F32 R12, UR8 ;  /* 0x00000008000c7d10 */ /* 0x001e240008201800 */
.L_x_12:
[----:B--2---:R-:W2:Y:S01]  /*0350*/  LDC R10, c[0x0][0x390] ;  /* 0x0000e400ff0a7b82 */ /* 0x004ea20000000800 */
[----:B------:R-:W3:Y:S01]  /*0360*/  LDCU UR8, c[0x0][0x380] ;  /* 0x00007000ff0877ac */ /* 0x000ee20008000800 */
[----:B------:R-:W-:Y:S01]  /*0370*/  BSSY.RECONVERGENT B0, `(.L_x_4) ;  /* 0x0000071000007945 */ /* 0x000fe20003800200 */
[----:B------:R-:W-:Y:S02]  /*0380*/  CS2R R30, SRZ ;  /* 0x00000000001e7805 */ /* 0x000fe4000001ff00 */
[----:B------:R-:W-:Y:S01]  /*0390*/  CS2R R28, SRZ ;  /* 0x00000000001c7805 */ /* 0x000fe2000001ff00 */
[----:B---3--:R-:W-:Y:S01]  /*03a0*/  F2F.F64.F32 R14, UR8 ;  /* 0x00000008000e7d10 */ /* 0x008fe20008201800 */
[----:B--2---:R-:W-:-:S07]  /*03b0*/  IABS R9, R10 ;  /* 0x0000000a00097213 */ /* 0x004fce0000000000 */
[----:B------:R-:W2:Y:S08]  /*03c0*/  I2F.RP R0, R9 ;  /* 0x0000000900007306 */ /* 0x000eb00000209400 */
[----:B--2---:R-:W2:Y:S02]  /*03d0*/  MUFU.RCP R0, R0 ;  /* 0x0000000000007308 */ /* 0x004ea40000001000 */
[----:B--2---:R-:W-:-:S06]  /*03e0*/  VIADD R6, R0, 0xffffffe ;  /* 0x0ffffffe00067836 */ /* 0x004fcc0000000000 */
[----:B------:R2:W3:Y:S02]  /*03f0*/  F2I.FTZ.U32.TRUNC.NTZ R7, R6 ;  /* 0x0000000600077305 */ /* 0x0004e4000021f000 */
[----:B--2---:R-:W-:Y:S02]  /*0400*/  IMAD.MOV.U32 R6, RZ, RZ, RZ ;  /* 0x000000ffff067224 */ /* 0x004fe400078e00ff */
[----:B---3--:R-:W-:-:S04]  /*0410*/  IMAD.MOV R8, RZ, RZ, -R7 ;  /* 0x000000ffff087224 */ /* 0x008fc800078e0a07 */
[----:B------:R-:W-:Y:S01]  /*0420*/  IMAD R5, R8, R9, RZ ;  /* 0x0000000908057224 */ /* 0x000fe200078e02ff */
[----:B------:R-:W-:-:S03]  /*0430*/  IABS R8, R3 ;  /* 0x0000000300087213 */ /* 0x000fc60000000000 */
[----:B------:R-:W-:-:S06]  /*0440*/  IMAD.HI.U32 R7, R7, R5, R6 ;  /* 0x0000000507077227 */ /* 0x000fcc00078e0006 */
[----:B------:R-:W-:-:S04]  /*0450*/  IMAD.HI.U32 R5, R7, R8, RZ ;  /* 0x0000000807057227 */ /* 0x000fc800078e00ff */
[----:B------:R-:W-:-:S04]  /*0460*/  IMAD.MOV R0, RZ, RZ, -R5 ;  /* 0x000000ffff007224 */ /* 0x000fc800078e0a05 */
[----:B------:R-:W-:-:S05]  /*0470*/  IMAD R0, R9, R0, R8 ;  /* 0x0000000009007224 */ /* 0x000fca00078e0208 */
[----:B------:R-:W-:-:S13]  /*0480*/  ISETP.GT.U32.AND P1, PT, R9, R0, PT ;  /* 0x000000000900720c */ /* 0x000fda0003f24070 */
[----:B------:R-:W-:Y:S02]  /*0490*/  @!P1 IMAD.IADD R0, R0, 0x1, -R9 ;  /* 0x0000000100009824 */ /* 0x000fe400078e0a09 */
[----:B------:R-:W-:Y:S01]  /*04a0*/  @!P1 VIADD R5, R5, 0x1 ;  /* 0x0000000105059836 */ /* 0x000fe20000000000 */
[----:B------:R-:W-:Y:S02]  /*04b0*/  ISETP.NE.AND P1, PT, R10, RZ, PT ;  /* 0x000000ff0a00720c */ /* 0x000fe40003f25270 */
[----:B------:R-:W-:Y:S02]  /*04c0*/  ISETP.GE.U32.AND P0, PT, R0, R9, PT ;  /* 0x000000090000720c */ /* 0x000fe40003f06070 */
[----:B------:R-:W-:-:S04]  /*04d0*/  LOP3.LUT R0, R3, R10, RZ, 0x3c, !PT ;  /* 0x0000000a03007212 */ /* 0x000fc800078e3cff */
[----:B------:R-:W-:-:S07]  /*04e0*/  ISETP.GE.AND P2, PT, R0, RZ, PT ;  /* 0x000000ff0000720c */ /* 0x000fce0003f46270 */
[----:B------:R-:W-:-:S06]  /*04f0*/  @P0 VIADD R5, R5, 0x1 ;  /* 0x0000000105050836 */ /* 0x000fcc0000000000 */
[----:B------:R-:W-:Y:S01]  /*0500*/  @!P2 IMAD.MOV R5, RZ, RZ, -R5 ;  /* 0x000000ffff05a224 */ /* 0x000fe200078e0a05 */
[----:B------:R-:W-:-:S04]  /*0510*/  @!P1 LOP3.LUT R5, RZ, R10, RZ, 0x33, !PT ;  /* 0x0000000aff059212 */ /* 0x000fc800078e33ff */
[----:B------:R-:W-:Y:S01]  /*0520*/  I2FP.F32.S32 R7, R5 ;  /* 0x0000000500077245 */ /* 0x000fe20000201400 */
[----:B------:R-:W-:-:S04]  /*0530*/  IMAD.MOV R6, RZ, RZ, -R5 ;  /* 0x000000ffff067224 */ /* 0x000fc800078e0a05 */
[----:B------:R-:W-:Y:S02]  /*0540*/  IMAD R6, R10, R6, R3 ;  /* 0x000000060a067224 */ /* 0x000fe400078e0203 */
[----:B------:R-:W-:-:S03]  /*0550*/  FMUL R16, R7, R2 ;  /* 0x0000000207107220 */ /* 0x000fc60000400000 */
[----:B------:R-:W-:Y:S01]  /*0560*/  I2FP.F32.U32 R7, R6 ;  /* 0x0000000600077245 */ /* 0x000fe20000201000 */
[----:B------:R-:W0:Y:S04]  /*0570*/  F2F.F64.F32 R10, R16 ;  /* 0x00000010000a7310 */ /* 0x000e280000201800 */
[----:B------:R-:W-:Y:S01]  /*0580*/  FMUL R0, R7, R4 ;  /* 0x0000000407007220 */ /* 0x000fe20000400000 */
[----:B------:R-:W-:-:S03]  /*0590*/  IMAD.MOV.U32 R7, RZ, RZ, 0x1 ;  /* 0x00000001ff077424 */ /* 0x000fc600078e00ff */
[----:B------:R-:W2:Y:S01]  /*05a0*/  F2F.F64.F32 R8, R0 ;  /* 0x0000000000087310 */ /* 0x000ea20000201800 */
[----:B0-----:R-:W-:Y:S02]  /*05b0*/  DADD R10, R12, R10 ;  /* 0x000000000c0a7229 */ /* 0x001fe4000000000a */
[----:B--2---:R-:W-:-:S11]  /*05c0*/  DADD R8, R8, R14 ;  /* 0x0000000008087229 */ /* 0x004fd6000000000e */
.L_x_11:
[C---:B------:R-:W-:Y:S01]  /*05d0*/  DMUL R14, R28.reuse, R28 ;  /* 0x0000001c1c0e7228 */ /* 0x040fe20000000000 */
[----:B------:R-:W-:Y:S01]  /*05e0*/  BSSY.RECONVERGENT B1, `(.L_x_5) ;  /* 0x000001f000017945 */ /* 0x000fe20003800200 */
[----:B------:R-:W-:-:S06]  /*05f0*/  DMUL R16, R28, R30 ;  /* 0x0000001e1c107228 */ /* 0x000fcc0000000000 */
[-C--:B------:R-:W-:Y:S02]  /*0600*/  DFMA R14, R30, R30.reuse, -R14 ;  /* 0x0000001e1e0e722b */ /* 0x080fe4000000080e */
[----:B------:R-:W-:-:S06]  /*0610*/  DFMA R28, R28, R30, R16 ;  /* 0x0000001e1c1c722b */ /* 0x000fcc0000000010 */
[----:B------:R-:W-:Y:S02]  /*0620*/  DADD R30, R8, R14 ;  /* 0x00000000081e7229 */ /* 0x000fe4000000000e */
[----:B------:R-:W-:Y:S01]  /*0630*/  DADD R28, R10, R28 ;  /* 0x000000000a1c7229 */ /* 0x000fe2000000001c */
[----:B------:R-:W-:-:S05]  /*0640*/  IMAD.MOV.U32 R14, RZ, RZ, 0x1 ;  /* 0x00000001ff0e7424 */ /* 0x000fca00078e00ff */
[----:B------:R-:W-:Y:S02]  /*0650*/  DADD R18, -RZ, |R30| ;  /* 0x00000000ff127229 */ /* 0x000fe4000000051e */
[--C-:B------:R-:W-:Y:S02]  /*0660*/  DADD R20, -RZ, |R28|.reuse ;  /* 0x00000000ff147229 */ /* 0x100fe4000000051c */
[----:B------:R-:W-:-:S08]  /*0670*/  DSETP.GT.AND P0, PT, |R30|, |R28|, PT ;  /* 0x4000001c1e00722a */ /* 0x000fd00003f04200 */
[----:B------:R-:W-:Y:S02]  /*0680*/  FSEL R27, R19, R21, P0 ;  /* 0x00000015131b7208 */ /* 0x000fe40000000000 */
[----:B------:R-:W-:Y:S02]  /*0690*/  FSEL R26, R18, R20, P0 ;  /* 0x00000014121a7208 */ /* 0x000fe40000000000 */
[----:B------:R-:W0:Y:S01]  /*06a0*/  MUFU.RCP64H R15, R27 ;  /* 0x0000001b000f7308 */ /* 0x000e220000001800 */
[----:B------:R-:W-:Y:S02]  /*06b0*/  FSEL R24, R20, R18, P0 ;  /* 0x0000001214187208 */ /* 0x000fe40000000000 */
[----:B------:R-:W-:-:S04]  /*06c0*/  FSEL R25, R21, R19, P0 ;  /* 0x0000001315197208 */ /* 0x000fc80000000000 */
[----:B------:R-:W-:Y:S01]  /*06d0*/  FSETP.GEU.AND P1, PT, |R25|, 6.5827683646048100446e-37, PT ;  /* 0x036000001900780b */ /* 0x000fe20003f2e200 */
[----:B0-----:R-:W-:-:S08]  /*06e0*/  DFMA R16, -R26, R14, 1 ;  /* 0x3ff000001a10742b */ /* 0x001fd0000000010e */
[----:B------:R-:W-:-:S08]  /*06f0*/  DFMA R16, R16, R16, R16 ;  /* 0x000000101010722b */ /* 0x000fd00000000010 */
[----:B------:R-:W-:-:S08]  /*0700*/  DFMA R16, R14, R16, R14 ;  /* 0x000000100e10722b */ /* 0x000fd0000000000e */
[----:B------:R-:W-:-:S08]  /*0710*/  DFMA R14, -R26, R16, 1 ;  /* 0x3ff000001a0e742b */ /* 0x000fd00000000110 */
[----:B------:R-:W-:-:S08]  /*0720*/  DFMA R14, R16, R14, R16 ;  /* 0x0000000e100e722b */ /* 0x000fd00000000010 */
[----:B------:R-:W-:-:S08]  /*0730*/  DMUL R16, R14, R24 ;  /* 0x000000180e107228 */ /* 0x000fd00000000000 */
[----:B------:R-:W-:-:S08]  /*0740*/  DFMA R18, -R26, R16, R24 ;  /* 0x000000101a12722b */ /* 0x000fd00000000118 */
[----:B------:R-:W-:-:S10]  /*0750*/  DFMA R14, R14, R18, R16 ;  /* 0x000000120e0e722b */ /* 0x000fd40000000010 */
[----:B------:R-:W-:-:S05]  /*0760*/  FFMA R0, RZ, R27, R15 ;  /* 0x0000001bff007223 */ /* 0x000fca000000000f */
[----:B------:R-:W-:-:S13]  /*0770*/  FSETP.GT.AND P0, PT, |R0|, 1.469367938527859385e-39, PT ;  /* 0x001000000000780b */ /* 0x000fda0003f04200 */
[----:B------:R-:W-:Y:S05]  /*0780*/  @P0 BRA P1, `(.L_x_6) ;  /* 0x0000000000100947 */ /* 0x000fea0000800000 */
[----:B------:R-:W-:-:S07]  /*0790*/  MOV R0, 0x7b0 ;  /* 0x000007b000007802 */ /* 0x000fce0000000f00 */
[----:B-1----:R-:W-:Y:S05]  /*07a0*/  CALL.REL.NOINC `($__internal_0_$__cuda_sm20_div_rn_f64_full) ;  /* 0x0000000000dc7944 */ /* 0x002fea0003c00000 */
[----:B------:R-:W-:Y:S02]  /*07b0*/  IMAD.MOV.U32 R14, RZ, RZ, R18 ;  /* 0x000000ffff0e7224 */ /* 0x000fe400078e0012 */
[----:B------:R-:W-:-:S07]  /*07c0*/  IMAD.MOV.U32 R15, RZ, RZ, R19 ;  /* 0x000000ffff0f7224 */ /* 0x000fce00078e0013 */
.L_x_6:
[----:B-1----:R-:W-:Y:S05]  /*07d0*/  BSYNC.RECONVERGENT B1 ;  /* 0x0000000000017941 */ /* 0x002fea0003800200 */
.L_x_5:
[----:B------:R-:W-:Y:S01]  /*07e0*/  DFMA R14, R14, R14, 1 ;  /* 0x3ff000000e0e742b */ /* 0x000fe2000000000e */
[----:B------:R-:W-:Y:S01]  /*07f0*/  IMAD.MOV.U32 R20, RZ, RZ, 0x0 ;  /* 0x00000000ff147424 */ /* 0x000fe200078e00ff */
[----:B------:R-:W-:Y:S01]  /*0800*/  BSSY.RECONVERGENT B1, `(.L_x_7) ;  /* 0x0000012000017945 */ /* 0x000fe20003800200 */
[----:B------:R-:W-:-:S03]  /*0810*/  IMAD.MOV.U32 R21, RZ, RZ, 0x3fd80000 ;  /* 0x3fd80000ff157424 */ /* 0x000fc600078e00ff */
[----:B------:R-:W0:Y:S04]  /*0820*/  MUFU.RSQ64H R17, R15 ;  /* 0x0000000f00117308 */ /* 0x000e280000001c00 */
[----:B------:R-:W-:-:S05]  /*0830*/  VIADD R16, R15, 0xfcb00000 ;  /* 0xfcb000000f107836 */ /* 0x000fca0000000000 */
[----:B------:R-:W-:Y:S01]  /*0840*/  ISETP.GE.U32.AND P0, PT, R16, 0x7ca00000, PT ;  /* 0x7ca000001000780c */ /* 0x000fe20003f06070 */
[----:B0-----:R-:W-:-:S08]  /*0850*/  DMUL R18, R16, R16 ;  /* 0x0000001010127228 */ /* 0x001fd00000000000 */
[----:B------:R-:W-:-:S08]  /*0860*/  DFMA R18, R14, -R18, 1 ;  /* 0x3ff000000e12742b */ /* 0x000fd00000000812 */
[----:B------:R-:W-:Y:S02]  /*0870*/  DFMA R20, R18, R20, 0.5 ;  /* 0x3fe000001214742b */ /* 0x000fe40000000014 */
[----:B------:R-:W-:-:S08]  /*0880*/  DMUL R18, R16, R18 ;  /* 0x0000001210127228 */ /* 0x000fd00000000000 */
[----:B------:R-:W-:-:S08]  /*0890*/  DFMA R18, R20, R18, R16 ;  /* 0x000000121412722b */ /* 0x000fd00000000010 */
[----:B------:R-:W-:Y:S02]  /*08a0*/  DMUL R20, R14, R18 ;  /* 0x000000120e147228 */ /* 0x000fe40000000000 */
[----:B------:R-:W-:Y:S02]  /*08b0*/  VIADD R33, R19, 0xfff00000 ;  /* 0xfff0000013217836 */ /* 0x000fe40000000000 */
[----:B------:R-:W-:-:S04]  /*08c0*/  IMAD.MOV.U32 R32, RZ, RZ, R18 ;  /* 0x000000ffff207224 */ /* 0x000fc800078e0012 */
[----:B------:R-:W-:-:S08]  /*08d0*/  DFMA R22, R20, -R20, R14 ;  /* 0x800000141416722b */ /* 0x000fd0000000000e */
[----:B------:R-:W-:Y:S01]  /*08e0*/  DFMA R34, R22, R32, R20 ;  /* 0x000000201622722b */ /* 0x000fe20000000014 */
[----:B------:R-:W-:Y:S10]  /*08f0*/  @!P0 BRA `(.L_x_8) ;  /* 0x0000000000088947 */ /* 0x000ff40003800000 */
[----:B------:R-:W-:-:S07]  /*0900*/  MOV R0, 0x920 ;  /* 0x0000092000007802 */ /* 0x000fce0000000f00 */
[----:B------:R-:W-:Y:S05]  /*0910*/  CALL.REL.NOINC `($__internal_1_$__cuda_sm20_dsqrt_rn_f64_mediumpath_v1) ;  /* 0x0000000400ec7944 */ /* 0x000fea0003c00000 */
.L_x_8:
[----:B------:R-:W-:Y:S05]  /*0920*/  BSYNC.RECONVERGENT B1 ;  /* 0x0000000000017941 */ /* 0x000fea0003800200 */
.L_x_7:
[----:B------:R-:W-:Y:S01]  /*0930*/  DADD R14, |R30|, |R28| ;  /* 0x000000001e0e7229 */ /* 0x000fe2000000061c */
[----:B------:R-:W-:Y:S01]  /*0940*/  UMOV UR8, 0xffffffff ;  /* 0xffffffff00087882 */ /* 0x000fe20000000000 */
[C---:B------:R-:W-:Y:S01]  /*0950*/  DMUL R34, R26.reuse, R34 ;  /* 0x000000221a227228 */ /* 0x040fe20000000000 */
[----:B------:R-:W-:Y:S01]  /*0960*/  UMOV UR9, 0x7fefffff ;  /* 0x7fefffff00097882 */ /* 0x000fe20000000000 */
[C---:B------:R-:W-:Y:S02]  /*0970*/  DSETP.NEU.AND P1, PT, R26.reuse, RZ, PT ;  /* 0x000000ff1a00722a */ /* 0x040fe40003f2d000 */
[----:B------:R-:W-:-:S06]  /*0980*/  DSETP.GT.AND P0, PT, R26, UR8, PT ;  /* 0x000000081a007e2a */ /* 0x000fcc000bf04000 */
[C---:B------:R-:W-:Y:S02]  /*0990*/  FSEL R17, R14.reuse, R34, P0 ;  /* 0x000000220e117208 */ /* 0x040fe40000000000 */
[C---:B------:R-:W-:Y:S01]  /*09a0*/  FSEL R19, R15.reuse, R35, P0 ;  /* 0x000000230f137208 */ /* 0x040fe20000000000 */
[----:B------:R-:W-:Y:S01]  /*09b0*/  DSETP.GT.AND P0, PT, R24, UR8, PT ;  /* 0x0000000818007e2a */ /* 0x000fe2000bf04000 */
[----:B------:R-:W-:Y:S02]  /*09c0*/  FSEL R17, R14, R17, !P1 ;  /* 0x000000110e117208 */ /* 0x000fe40004800000 */
[----:B------:R-:W-:-:S03]  /*09d0*/  FSEL R19, R15, R19, !P1 ;  /* 0x000000130f137208 */ /* 0x000fc60004800000 */
[----:B------:R-:W-:Y:S02]  /*09e0*/  FSEL R14, R14, R17, P0 ;  /* 0x000000110e0e7208 */ /* 0x000fe40000000000 */
[----:B------:R-:W-:-:S06]  /*09f0*/  FSEL R15, R15, R19, P0 ;  /* 0x000000130f0f7208 */ /* 0x000fcc0000000000 */
[----:B------:R-:W-:-:S14]  /*0a00*/  DSETP.GT.AND P0, PT, R14, 2, PT ;  /* 0x400000000e00742a */ /* 0x000fdc0003f04000 */
[----:B------:R-:W-:Y:S05]  /*0a10*/  @P0 BRA `(.L_x_9) ;  /* 0x0000000000140947 */ /* 0x000fea0003800000 */
[----:B------:R-:W-:Y:S02]  /*0a20*/  VIADD R7, R7, 0x1 ;  /* 0x0000000107077836 */ /* 0x000fe40000000000 */
[----:B------:R-:W-:-:S03]  /*0a30*/  IMAD.MOV.U32 R15, RZ, RZ, RZ ;  /* 0x000000ffff0f7224 */ /* 0x000fc600078e00ff */
[----:B------:R-:W-:-:S13]  /*0a40*/  ISETP.NE.AND P0, PT, R7, UR10, PT ;  /* 0x0000000a07007c0c */ /* 0x000fda000bf05270 */
[----:B------:R-:W-:Y:S05]  /*0a50*/  @!P0 BRA `(.L_x_10) ;  /* 0x0000000000088947 */ /* 0x000fea0003800000 */
[----:B------:R-:W-:Y:S05]  /*0a60*/  BRA `(.L_x_11) ;  /* 0xfffffff800d87947 */ /* 0x000fea000383ffff */
.L_x_9:
[----:B------:R-:W-:-:S07]  /*0a70*/  I2FP.F32.U32 R15, R7 ;  /* 0x00000007000f7245 */ /* 0x000fce0000201000 */
.L_x_10:
[----:B------:R-:W-:Y:S05]  /*0a80*/  BSYNC.RECONVERGENT B0 ;  /* 0x0000000000007941 */ /* 0x000fea0003800200 */
.L_x_4:
[----:B------:R-:W0:Y:S01]  /*0a90*/  LDC.64 R8, c[0x0][0x3a0] ;  /* 0x0000e800ff087b82 */ /* 0x000e220000000a00 */
[----:B------:R-:W1:Y:S01]  /*0aa0*/  LDCU UR8, c[0x0][0x390] ;  /* 0x00007200ff0877ac */ /* 0x000e620008000800 */
[----:B------:R-:W-:-:S05]  /*0ab0*/  VIADD R3, R3, UR5 ;  /* 0x0000000503037c36 */ /* 0x000fca0008000000 */
[----:B------:R-:W-:Y:S01]  /*0ac0*/  ISETP.GE.AND P0, PT, R3, UR4, PT ;  /* 0x0000000403007c0c */ /* 0x000fe2000bf06270 */
[----:B-1----:R-:W-:-:S04]  /*0ad0*/  IMAD R7, R5, UR8, R6 ;  /* 0x0000000805077c24 */ /* 0x002fc8000f8e0206 */
[----:B0-----:R-:W-:-:S05]  /*0ae0*/  IMAD.WIDE R6, R7, 0x4, R8 ;  /* 0x0000000407067825 */ /* 0x001fca00078e0208 */
[----:B------:R2:W-:Y:S03]  /*0af0*/  STG.E desc[UR6][R6.64], R15 ;  /* 0x0000000f06007986 */ /* 0x0005e6000c101906 */
[----:B------:R-:W-:Y:S05]  /*0b00*/  @!P0 BRA `(.L_x_12) ;  /* 0xfffffff800108947 */ /* 0x000fea000383ffff */
[----:B------:R-:W-:Y:S05]  /*0b10*/  EXIT ;  /* 0x000000000000794d */ /* 0x000fea0003800000 */
        .weak           $__internal_0_$__cuda_sm20_div_rn_f64_full
        .type           $__internal_0_$__cuda_sm20_div_rn_f64_full,@function
        .size           $__internal_0_$__cuda_sm20_div_rn_f64_full,($__internal_1_$__cuda_sm20_dsqrt_rn_f64_mediumpath_v1 - $__internal_0_$__cuda_sm20_div_rn_f64_full)
$__internal_0_$__cuda_sm20_div_rn_f64_full:
[C---:B------:R-:W-:Y:S01]  /*0b20*/  FSETP.GEU.AND P0, PT, |R27|.reuse, 1.469367938527859385e-39, PT ;  /* 0x001000001b00780b */ /* 0x040fe20003f0e200 */
[----:B------:R-:W-:Y:S01]  /*0b30*/  IMAD.MOV.U32 R16, RZ, RZ, 0x1 ;  /* 0x00000001ff107424 */ /* 0x000fe200078e00ff */
[----:B------:R-:W-:Y:S01]  /*0b40*/  LOP3.LUT R14, R27, 0x800fffff, RZ, 0xc0, !PT ;  /* 0x800fffff1b0e7812 */ /* 0x000fe200078ec0ff */
[----:B------:R-:W-:Y:S01]  /*0b50*/  IMAD.MOV.U32 R33, RZ, RZ, 0x1ca00000 ;  /* 0x1ca00000ff217424 */ /* 0x000fe200078e00ff */
[C---:B------:R-:W-:Y:S01]  /*0b60*/  FSETP.GEU.AND P2, PT, |R25|.reuse, 1.469367938527859385e-39, PT ;  /* 0x001000001900780b */ /* 0x040fe20003f4e200 */
[----:B------:R-:W-:Y:S01]  /*0b70*/  BSSY.RECONVERGENT B2, `(.L_x_13) ;  /* 0x0000052000027945 */ /* 0x000fe20003800200 */
[----:B------:R-:W-:Y:S01]  /*0b80*/  LOP3.LUT R15, R14, 0x3ff00000, RZ, 0xfc, !PT ;  /* 0x3ff000000e0f7812 */ /* 0x000fe200078efcff */
[----:B------:R-:W-:Y:S01]  /*0b90*/  IMAD.MOV.U32 R14, RZ, RZ, R26 ;  /* 0x000000ffff0e7224 */ /* 0x000fe200078e001a */
[----:B------:R-:W-:Y:S02]  /*0ba0*/  LOP3.LUT R32, R25, 0x7ff00000, RZ, 0xc0, !PT ;  /* 0x7ff0000019207812 */ /* 0x000fe400078ec0ff */
[----:B------:R-:W-:-:S03]  /*0bb0*/  LOP3.LUT R35, R27, 0x7ff00000, RZ, 0xc0, !PT ;  /* 0x7ff000001b237812 */ /* 0x000fc600078ec0ff */
[----:B------:R-:W-:Y:S01]  /*0bc0*/  @!P0 DMUL R14, R26, 8.98846567431157953865e+307 ;  /* 0x7fe000001a0e8828 */ /* 0x000fe20000000000 */
[----:B------:R-:W-:-:S03]  /*0bd0*/  ISETP.GE.U32.AND P1, PT, R32, R35, PT ;  /* 0x000000232000720c */ /* 0x000fc60003f26070 */
[----:B------:R-:W-:Y:S02]  /*0be0*/  @!P2 LOP3.LUT R19, R27, 0x7ff00000, RZ, 0xc0, !PT ;  /* 0x7ff000001b13a812 */ /* 0x000fe400078ec0ff */
[----:B------:R-:W0:Y:S02]  /*0bf0*/  MUFU.RCP64H R17, R15 ;  /* 0x0000000f00117308 */ /* 0x000e240000001800 */
[----:B------:R-:W-:Y:S02]  /*0c00*/  @!P2 ISETP.GE.U32.AND P3, PT, R32, R19, PT ;  /* 0x000000132000a20c */ /* 0x000fe40003f66070 */
[----:B------:R-:W-:Y:S02]  /*0c10*/  @!P0 LOP3.LUT R35, R15, 0x7ff00000, RZ, 0xc0, !PT ;  /* 0x7ff000000f238812 */ /* 0x000fe400078ec0ff */
[----:B------:R-:W-:-:S04]  /*0c20*/  @!P2 SEL R19, R33, 0x63400000, !P3 ;  /* 0x634000002113a807 */ /* 0x000fc80005800000 */
[----:B------:R-:W-:-:S04]  /*0c30*/  @!P2 LOP3.LUT R22, R19, 0x80000000, R25, 0xf8, !PT ;  /* 0x800000001316a812 */ /* 0x000fc800078ef819 */
[----:B------:R-:W-:Y:S01]  /*0c40*/  @!P2 LOP3.LUT R23, R22, 0x100000, RZ, 0xfc, !PT ;  /* 0x001000001617a812 */ /* 0x000fe200078efcff */
[----:B------:R-:W-:Y:S01]  /*0c50*/  @!P2 IMAD.MOV.U32 R22, RZ, RZ, RZ ;  /* 0x000000ffff16a224 */ /* 0x000fe200078e00ff */
[----:B0-----:R-:W-:-:S08]  /*0c60*/  DFMA R20, R16, -R14, 1 ;  /* 0x3ff000001014742b */ /* 0x001fd0000000080e */
[----:B------:R-:W-:-:S08]  /*0c70*/  DFMA R20, R20, R20, R20 ;  /* 0x000000141414722b */ /* 0x000fd00000000014 */
[----:B------:R-:W-:Y:S01]  /*0c80*/  DFMA R20, R16, R20, R16 ;  /* 0x000000141014722b */ /* 0x000fe20000000010 */
[----:B------:R-:W-:Y:S01]  /*0c90*/  SEL R17, R33, 0x63400000, !P1 ;  /* 0x6340000021117807 */ /* 0x000fe20004800000 */
[----:B------:R-:W-:-:S03]  /*0ca0*/  IMAD.MOV.U32 R16, RZ, RZ, R24 ;  /* 0x000000ffff107224 */ /* 0x000fc600078e0018 */
[----:B------:R-:W-:-:S03]  /*0cb0*/  LOP3.LUT R17, R17, 0x800fffff, R25, 0xf8, !PT ;  /* 0x800fffff11117812 */ /* 0x000fc600078ef819 */
[----:B------:R-:W-:-:S03]  /*0cc0*/  DFMA R18, R20, -R14, 1 ;  /* 0x3ff000001412742b */ /* 0x000fc6000000080e */
[----:B------:R-:W-:-:S05]  /*0cd0*/  @!P2 DFMA R16, R16, 2, -R22 ;  /* 0x400000001010a82b */ /* 0x000fca0000000816 */
[----:B------:R-:W-:-:S08]  /*0ce0*/  DFMA R18, R20, R18, R20 ;  /* 0x000000121412722b */ /* 0x000fd00000000014 */
[----:B------:R-:W-:-:S08]  /*0cf0*/  DMUL R20, R18, R16 ;  /* 0x0000001012147228 */ /* 0x000fd00000000000 */
[----:B------:R-:W-:-:S08]  /*0d00*/  DFMA R22, R20, -R14, R16 ;  /* 0x8000000e1416722b */ /* 0x000fd00000000010 */
[----:B------:R-:W-:Y:S01]  /*0d10*/  DFMA R22, R18, R22, R20 ;  /* 0x000000161216722b */ /* 0x000fe20000000014 */
[----:B------:R-:W-:Y:S01]  /*0d20*/  IMAD.MOV.U32 R20, RZ, RZ, R32 ;  /* 0x000000ffff147224 */ /* 0x000fe200078e0020 */
[----:B------:R-:W-:-:S05]  /*0d30*/  @!P2 LOP3.LUT R20, R17, 0x7ff00000, RZ, 0xc0, !PT ;  /* 0x7ff000001114a812 */ /* 0x000fca00078ec0ff */
[----:B------:R-:W-:-:S05]  /*0d40*/  VIADD R18, R20, 0xffffffff ;  /* 0xffffffff14127836 */ /* 0x000fca0000000000 */
[----:B------:R-:W-:Y:S01]  /*0d50*/  ISETP.GT.U32.AND P0, PT, R18, 0x7feffffe, PT ;  /* 0x7feffffe1200780c */ /* 0x000fe20003f04070 */
[----:B------:R-:W-:-:S05]  /*0d60*/  VIADD R18, R35, 0xffffffff ;  /* 0xffffffff23127836 */ /* 0x000fca0000000000 */
[----:B------:R-:W-:-:S13]  /*0d70*/  ISETP.GT.U32.OR P0, PT, R18, 0x7feffffe, P0 ;  /* 0x7feffffe1200780c */ /* 0x000fda0000704470 */
[----:B------:R-:W-:Y:S05]  /*0d80*/  @P0 BRA `(.L_x_14) ;  /* 0x00000000006c0947 */ /* 0x000fea0003800000 */
[----:B------:R-:W-:Y:S01]  /*0d90*/  LOP3.LUT R19, R27, 0x7ff00000, RZ, 0xc0, !PT ;  /* 0x7ff000001b137812 */ /* 0x000fe200078ec0ff */
[----:B------:R-:W-:-:S03]  /*0da0*/  IMAD.MOV.U32 R20, RZ, RZ, RZ ;  /* 0x000000ffff147224 */ /* 0x000fc600078e00ff */
[CC--:B------:R-:W-:Y:S02]  /*0db0*/  VIADDMNMX R18, R32.reuse, -R19.reuse, 0xb9600000, !PT ;  /* 0xb960000020127446 */ /* 0x0c0fe40007800913 */
[----:B------:R-:W-:Y:S02]  /*0dc0*/  ISETP.GE.U32.AND P0, PT, R32, R19, PT ;  /* 0x000000132000720c */ /* 0x000fe40003f06070 */
[----:B------:R-:W-:Y:S02]  /*0dd0*/  VIMNMX R18, PT, PT, R18, 0x46a00000, PT ;  /* 0x46a0000012127848 */ /* 0x000fe40003fe0100 */
[----:B------:R-:W-:-:S05]  /*0de0*/  SEL R33, R33, 0x63400000, !P0 ;  /* 0x6340000021217807 */ /* 0x000fca0004000000 */
[----:B------:R-:W-:-:S04]  /*0df0*/  IMAD.IADD R32, R18, 0x1, -R33 ;  /* 0x0000000112207824 */ /* 0x000fc800078e0a21 */
[----:B------:R-:W-:-:S06]  /*0e00*/  VIADD R21, R32, 0x7fe00000 ;  /* 0x7fe0000020157836 */ /* 0x000fcc0000000000 */
[----:B------:R-:W-:-:S10]  /*0e10*/  DMUL R18, R22, R20 ;  /* 0x0000001416127228 */ /* 0x000fd40000000000 */
[----:B------:R-:W-:-:S13]  /*0e20*/  FSETP.GTU.AND P0, PT, |R19|, 1.469367938527859385e-39, PT ;  /* 0x001000001300780b */ /* 0x000fda0003f0c200 */
[----:B------:R-:W-:Y:S05]  /*0e30*/  @P0 BRA `(.L_x_15) ;  /* 0x0000000000940947 */ /* 0x000fea0003800000 */
[----:B------:R-:W-:Y:S01]  /*0e40*/  DFMA R14, R22, -R14, R16 ;  /* 0x8000000e160e722b */ /* 0x000fe20000000010 */
[----:B------:R-:W-:-:S09]  /*0e50*/  IMAD.MOV.U32 R20, RZ, RZ, RZ ;  /* 0x000000ffff147224 */ /* 0x000fd200078e00ff */
[C---:B------:R-:W-:Y:S02]  /*0e60*/  FSETP.NEU.AND P0, PT, R15.reuse, RZ, PT ;  /* 0x000000ff0f00720b */ /* 0x040fe40003f0d000 */
[----:B------:R-:W-:-:S04]  /*0e70*/  LOP3.LUT R17, R15, 0x80000000, R27, 0x48, !PT ;  /* 0x800000000f117812 */ /* 0x000fc800078e481b */
[----:B------:R-:W-:-:S07]  /*0e80*/  LOP3.LUT R21, R17, R21, RZ, 0xfc, !PT ;  /* 0x0000001511157212 */ /* 0x000fce00078efcff */
[----:B------:R-:W-:Y:S05]  /*0e90*/  @!P0 BRA `(.L_x_15) ;  /* 0x00000000007c8947 */ /* 0x000fea0003800000 */
[----:B------:R-:W-:Y:S01]  /*0ea0*/  IMAD.MOV R15, RZ, RZ, -R32 ;  /* 0x000000ffff0f7224 */ /* 0x000fe200078e0a20 */
[----:B------:R-:W-:Y:S01]  /*0eb0*/  DMUL.RP R20, R22, R20 ;  /* 0x0000001416147228 */ /* 0x000fe20000008000 */
[----:B------:R-:W-:-:S06]  /*0ec0*/  IMAD.MOV.U32 R14, RZ, RZ, RZ ;  /* 0x000000ffff0e7224 */ /* 0x000fcc00078e00ff */
[----:B------:R-:W-:-:S03]  /*0ed0*/  DFMA R14, R18, -R14, R22 ;  /* 0x8000000e120e722b */ /* 0x000fc60000000016 */
[----:B------:R-:W-:-:S03]  /*0ee0*/  LOP3.LUT R17, R21, R17, RZ, 0x3c, !PT ;  /* 0x0000001115117212 */ /* 0x000fc600078e3cff */
[----:B------:R-:W-:-:S04]  /*0ef0*/  IADD3 R14, PT, PT, -R32, -0x43300000, RZ ;  /* 0xbcd00000200e7810 */ /* 0x000fc80007ffe1ff */
[----:B------:R-:W-:-:S04]  /*0f00*/  FSETP.NEU.AND P0, PT, |R15|, R14, PT ;  /* 0x0000000e0f00720b */ /* 0x000fc80003f0d200 */
[----:B------:R-:W-:Y:S02]  /*0f10*/  FSEL R18, R20, R18, !P0 ;  /* 0x0000001214127208 */ /* 0x000fe40004000000 */
[----:B------:R-:W-:Y:S01]  /*0f20*/  FSEL R19, R17, R19, !P0 ;  /* 0x0000001311137208 */ /* 0x000fe20004000000 */
[----:B------:R-:W-:Y:S06]  /*0f30*/  BRA `(.L_x_15) ;  /* 0x0000000000547947 */ /* 0x000fec0003800000 */
.L_x_14:
[----:B------:R-:W-:-:S14]  /*0f40*/  DSETP.NAN.AND P0, PT, R24, R24, PT ;  /* 0x000000181800722a */ /* 0x000fdc0003f08000 */
[----:B------:R-:W-:Y:S05]  /*0f50*/  @P0 BRA `(.L_x_16) ;  /* 0x0000000000440947 */ /* 0x000fea0003800000 */
[----:B------:R-:W-:-:S14]  /*0f60*/  DSETP.NAN.AND P0, PT, R26, R26, PT ;  /* 0x0000001a1a00722a */ /* 0x000fdc0003f08000 */
[----:B------:R-:W-:Y:S05]  /*0f70*/  @P0 BRA `(.L_x_17) ;  /* 0x0000000000300947 */ /* 0x000fea0003800000 */
[----:B------:R-:W-:Y:S01]  /*0f80*/  ISETP.NE.AND P0, PT, R20, R35, PT ;  /* 0x000000231400720c */ /* 0x000fe20003f05270 */
[----:B------:R-:W-:Y:S02]  /*0f90*/  IMAD.MOV.U32 R18, RZ, RZ, 0x0 ;  /* 0x00000000ff127424 */ /* 0x000fe400078e00ff */
[----:B------:R-:W-:-:S10]  /*0fa0*/  IMAD.MOV.U32 R19, RZ, RZ, -0x80000 ;  /* 0xfff80000ff137424 */ /* 0x000fd400078e00ff */
[----:B------:R-:W-:Y:S05]  /*0fb0*/  @!P0 BRA `(.L_x_15) ;  /* 0x0000000000348947 */ /* 0x000fea0003800000 */
[----:B------:R-:W-:Y:S02]  /*0fc0*/  ISETP.NE.AND P0, PT, R20, 0x7ff00000, PT ;  /* 0x7ff000001400780c */ /* 0x000fe40003f05270 */
[----:B------:R-:W-:Y:S02]  /*0fd0*/  LOP3.LUT R19, R25, 0x80000000, R27, 0x48, !PT ;  /* 0x8000000019137812 */ /* 0x000fe400078e481b */
[----:B------:R-:W-:-:S13]  /*0fe0*/  ISETP.EQ.OR P0, PT, R35, RZ, !P0 ;  /* 0x000000ff2300720c */ /* 0x000fda0004702670 */
[----:B------:R-:W-:Y:S01]  /*0ff0*/  @P0 LOP3.LUT R14, R19, 0x7ff00000, RZ, 0xfc, !PT ;  /* 0x7ff00000130e0812 */ /* 0x000fe200078efcff */
[----:B------:R-:W-:Y:S02]  /*1000*/  @!P0 IMAD.MOV.U32 R18, RZ, RZ, RZ ;  /* 0x000000ffff128224 */ /* 0x000fe400078e00ff */
[----:B------:R-:W-:Y:S02]  /*1010*/  @P0 IMAD.MOV.U32 R18, RZ, RZ, RZ ;  /* 0x000000ffff120224 */ /* 0x000fe400078e00ff */
[----:B------:R-:W-:Y:S01]  /*1020*/  @P0 IMAD.MOV.U32 R19, RZ, RZ, R14 ;  /* 0x000000ffff130224 */ /* 0x000fe200078e000e */
[----:B------:R-:W-:Y:S06]  /*1030*/  BRA `(.L_x_15) ;  /* 0x0000000000147947 */ /* 0x000fec0003800000 */
.L_x_17:
[----:B------:R-:W-:Y:S01]  /*1040*/  LOP3.LUT R19, R27, 0x80000, RZ, 0xfc, !PT ;  /* 0x000800001b137812 */ /* 0x000fe200078efcff */
[----:B------:R-:W-:Y:S01]  /*1050*/  IMAD.MOV.U32 R18, RZ, RZ, R26 ;  /* 0x000000ffff127224 */ /* 0x000fe200078e001a */
[----:B------:R-:W-:Y:S06]  /*1060*/  BRA `(.L_x_15) ;  /* 0x0000000000087947 */ /* 0x000fec0003800000 */
.L_x_16:
[----:B------:R-:W-:Y:S01]  /*1070*/  LOP3.LUT R19, R25, 0x80000, RZ, 0xfc, !PT ;  /* 0x0008000019137812 */ /* 0x000fe200078efcff */
[----:B------:R-:W-:-:S07]  /*1080*/  IMAD.MOV.U32 R18, RZ, RZ, R24 ;  /* 0x000000ffff127224 */ /* 0x000fce00078e0018 */
.L_x_15:
[----:B------:R-:W-:Y:S05]  /*1090*/  BSYNC.RECONVERGENT B2 ;  /* 0x0000000000027941 */ /* 0x000fea0003800200 */
.L_x_13:
[----:B------:R-:W-:Y:S02]  /*10a0*/  IMAD.MOV.U32 R14, RZ, RZ, R0 ;  /* 0x000000ffff0e7224 */ /* 0x000fe400078e0000 */
[----:B------:R-:W-:-:S04]  /*10b0*/  IMAD.MOV.U32 R15, RZ, RZ, 0x0 ;  /* 0x00000000ff0f7424 */ /* 0x000fc800078e00ff */
[----:B------:R-:W-:Y:S05]  /*10c0*/  RET.REL.NODEC R14 `(_Z14mbrot_func_gpuffffiiiPf) ;  /* 0xffffffec0ecc7950 */ /* 0x000fea0003c3ffff */
        .weak           $__internal_1_$__cuda_sm20_dsqrt_rn_f64_mediumpath_v1
        .type           $__internal_1_$__cuda_sm20_dsqrt_rn_f64_mediumpath_v1,@function
        .size           $__internal_1_$__cuda_sm20_dsqrt_rn_f64_mediumpath_v1,($__internal_2_$__cuda_sm3x_div_rn_noftz_f32_slowpath - $__internal_1_$__cuda_sm20_dsqrt_rn_f64_mediumpath_v1)
$__internal_1_$__cuda_sm20_dsqrt_rn_f64_mediumpath_v1:
[----:B------:R-:W-:Y:S01]  /*10d0*/  ISETP.GE.U32.AND P0, PT, R16, -0x3400000, PT ;  /* 0xfcc000001000780c */ /* 0x000fe20003f06070 */
[----:B------:R-:W-:Y:S01]  /*10e0*/  BSSY.RECONVERGENT B2, `(.L_x_18) ;  /* 0x0000024000027945 */ /* 0x000fe20003800200 */
[----:B------:R-:W-:-:S11]  /*10f0*/  IMAD.MOV.U32 R19, RZ, RZ, R33 ;  /* 0x000000ffff137224 */ /* 0x000fd600078e0021 */
[----:B------:R-:W-:Y:S05]  /*1100*/  @!P0 BRA `(.L_x_19) ;  /* 0x0000000000208947 */ /* 0x000fea0003800000 */
[----:B------:R-:W-:-:S10]  /*1110*/  DFMA.RM R18, R22, R18, R20 ;  /* 0x000000121612722b */ /* 0x000fd40000004014 */
[----:B------:R-:W-:-:S05]  /*1120*/  IADD3 R16, P0, PT, R18, 0x1, RZ ;  /* 0x0000000112107810 */ /* 0x000fca0007f1e0ff */
[----:B------:R-:W-:-:S06]  /*1130*/  IMAD.X R17, RZ, RZ, R19, P0 ;  /* 0x000000ffff117224 */ /* 0x000fcc00000e0613 */
[----:B------:R-:W-:-:S08]  /*1140*/  DFMA.RP R14, -R18, R16, R14 ;  /* 0x00000010120e722b */ /* 0x000fd0000000810e */
[----:B------:R-:W-:-:S06]  /*1150*/  DSETP.GT.AND P0, PT, R14, RZ, PT ;  /* 0x000000ff0e00722a */ /* 0x000fcc0003f04000 */
[----:B------:R-:W-:Y:S02]  /*1160*/  FSEL R16, R16, R18, P0 ;  /* 0x0000001210107208 */ /* 0x000fe40000000000 */
[----:B------:R-:W-:Y:S01]  /*1170*/  FSEL R17, R17, R19, P0 ;  /* 0x0000001311117208 */ /* 0x000fe20000000000 */
[----:B------:R-:W-:Y:S06]  /*1180*/  BRA `(.L_x_20) ;  /* 0x0000000000647947 */ /* 0x000fec0003800000 */
.L_x_19:
[----:B------:R-:W-:-:S14]  /*1190*/  DSETP.NE.AND P0, PT, R14, RZ, PT ;  /* 0x000000ff0e00722a */ /* 0x000fdc0003f05000 */
[----:B------:R-:W-:Y:S05]  /*11a0*/  @!P0 BRA `(.L_x_21) ;  /* 0x0000000000588947 */ /* 0x000fea0003800000 */
[----:B------:R-:W-:-:S13]  /*11b0*/  ISETP.GE.AND P0, PT, R15, RZ, PT ;  /* 0x000000ff0f00720c */ /* 0x000fda0003f06270 */
[----:B------:R-:W-:Y:S02]  /*11c0*/  @!P0 IMAD.MOV.U32 R16, RZ, RZ, 0x0 ;  /* 0x00000000ff108424 */ /* 0x000fe400078e00ff */
[----:B------:R-:W-:Y:S01]  /*11d0*/  @!P0 IMAD.MOV.U32 R17, RZ, RZ, -0x80000 ;  /* 0xfff80000ff118424 */ /* 0x000fe200078e00ff */
[----:B------:R-:W-:Y:S06]  /*11e0*/  @!P0 BRA `(.L_x_20) ;  /* 0x00000000004c8947 */ /* 0x000fec0003800000 */
[----:B------:R-:W-:-:S13]  /*11f0*/  ISETP.GT.AND P0, PT, R15, 0x7fefffff, PT ;  /* 0x7fefffff0f00780c */ /* 0x000fda0003f04270 */
[----:B------:R-:W-:Y:S05]  /*1200*/  @P0 BRA `(.L_x_21) ;  /* 0x0000000000400947 */ /* 0x000fea0003800000 */
[----:B------:R-:W-:Y:S01]  /*1210*/  DMUL R14, R14, 8.11296384146066816958e+31 ;  /* 0x469000000e0e7828 */ /* 0x000fe20000000000 */
[----:B------:R-:W-:Y:S02]  /*1220*/  IMAD.MOV.U32 R16, RZ, RZ, RZ ;  /* 0x000000ffff107224 */ /* 0x000fe400078e00ff */
[----:B------:R-:W-:Y:S02]  /*1230*/  IMAD.MOV.U32 R20, RZ, RZ, 0x0 ;  /* 0x00000000ff147424 */ /* 0x000fe400078e00ff */
[----:B------:R-:W-:Y:S01]  /*1240*/  IMAD.MOV.U32 R21, RZ, RZ, 0x3fd80000 ;  /* 0x3fd80000ff157424 */ /* 0x000fe200078e00ff */
[----:B------:R-:W0:Y:S02]  /*1250*/  MUFU.RSQ64H R17, R15 ;  /* 0x0000000f00117308 */ /* 0x000e240000001c00 */
[----:B0-----:R-:W-:-:S08]  /*1260*/  DMUL R18, R16, R16 ;  /* 0x0000001010127228 */ /* 0x001fd00000000000 */
[----:B------:R-:W-:-:S08]  /*1270*/  DFMA R18, R14, -R18, 1 ;  /* 0x3ff000000e12742b */ /* 0x000fd00000000812 */
[----:B------:R-:W-:Y:S02]  /*1280*/  DFMA R20, R18, R20, 0.5 ;  /* 0x3fe000001214742b */ /* 0x000fe40000000014 */
[----:B------:R-:W-:-:S08]  /*1290*/  DMUL R18, R16, R18 ;  /* 0x0000001210127228 */ /* 0x000fd00000000000 */
[----:B------:R-:W-:-:S08]  /*12a0*/  DFMA R18, R20, R18, R16 ;  /* 0x000000121412722b */ /* 0x000fd00000000010 */
[----:B------:R-:W-:Y:S02]  /*12b0*/  DMUL R16, R14, R18 ;  /* 0x000000120e107228 */ /* 0x000fe40000000000 */
[----:B------:R-:W-:-:S06]  /*12c0*/  VIADD R19, R19, 0xfff00000 ;  /* 0xfff0000013137836 */ /* 0x000fcc0000000000 */
[----:B------:R-:W-:-:S08]  /*12d0*/  DFMA R20, R16, -R16, R14 ;  /* 0x800000101014722b */ /* 0x000fd0000000000e */
[----:B------:R-:W-:-:S10]  /*12e0*/  DFMA R16, R18, R20, R16 ;  /* 0x000000141210722b */ /* 0x000fd40000000010 */
[----:B------:R-:W-:Y:S01]  /*12f0*/  VIADD R17, R17, 0xfcb00000 ;  /* 0xfcb0000011117836 */ /* 0x000fe20000000000 */
[----:B------:R-:W-:Y:S06]  /*1300*/  BRA `(.L_x_20) ;  /* 0x0000000000047947 */ /* 0x000fec0003800000 */
.L_x_21:
[----:B------:R-:W-:-:S11]  /*1310*/  DADD R16, R14, R14 ;  /* 0x000000000e107229 */ /* 0x000fd6000000000e */
.L_x_20:
[----:B------:R-:W-:Y:S05]  /*1320*/  BSYNC.RECONVERGENT B2 ;  /* 0x0000000000027941 */ /* 0x000fea0003800200 */
.L_x_18:
[----:B------:R-:W-:Y:S02]  /*1330*/  IMAD.MOV.U32 R14, RZ, RZ, R0 ;  /* 0x000000ffff0e7224 */ /* 0x000fe400078e0000 */
[----:B------:R-:W-:Y:S02]  /*1340*/  IMAD.MOV.U32 R15, RZ, RZ, 0x0 ;  /* 0x00000000ff0f7424 */ /* 0x000fe400078e00ff */
[----:B------:R-:W-:Y:S02]  /*1350*/  IMAD.MOV.U32 R34, RZ, RZ, R16 ;  /* 0x000000ffff227224 */ /* 0x000fe400078e0010 */
[----:B------:R-:W-:Y:S01]  /*1360*/  IMAD.MOV.U32 R35, RZ, RZ, R17 ;  /* 0x000000ffff237224 */ /* 0x000fe200078e0011 */
[----:B------:R-:W-:Y:S06]  /*1370*/  RET.REL.NODEC R14 `(_Z14mbrot_func_gpuffffiiiPf) ;  /* 0xffffffec0e207950 */ /* 0x000fec0003c3ffff */
        .weak           $__internal_2_$__cuda_sm3x_div_rn_noftz_f32_slowpath
        .type           $__internal_2_$__cuda_sm3x_div_rn_noftz_f32_slowpath,@function
        .size           $__internal_2_$__cuda_sm3x_div_rn_noftz_f32_slowpath,(.L_x_33 - $__internal_2_$__cuda_sm3x_div_rn_noftz_f32_slowpath)
$__internal_2_$__cuda_sm3x_div_rn_noftz_f32_slowpath:
[----:B------:R-:W-:Y:S02]  /*1380*/  SHF.R.U32.HI R7, RZ, 0x17, R5 ;  /* 0x00000017ff077819 */ /* 0x000fe40000011605 */
[----:B------:R-:W-:Y:S02]  /*1390*/  SHF.R.U32.HI R6, RZ, 0x17, R0 ;  /* 0x00000017ff067819 */ /* 0x000fe40000011600 */
[----:B------:R-:W-:Y:S02]  /*13a0*/  LOP3.LUT R12, R7, 0xff, RZ, 0xc0, !PT ;  /* 0x000000ff070c7812 */ /* 0x000fe400078ec0ff */
[----:B------:R-:W-:-:S03]  /*13b0*/  LOP3.LUT R10, R6, 0xff, RZ, 0xc0, !PT ;  /* 0x000000ff060a7812 */ /* 0x000fc600078ec0ff */
[----:B------:R-:W-:Y:S02]  /*13c0*/  VIADD R8, R12, 0xffffffff ;  /* 0xffffffff0c087836 */ /* 0x000fe40000000000 */
[----:B------:R-:W-:-:S03]  /*13d0*/  VIADD R7, R10, 0xffffffff ;  /* 0xffffffff0a077836 */ /* 0x000fc60000000000 */
[----:B------:R-:W-:-:S04]  /*13e0*/  ISETP.GT.U32.AND P0, PT, R8, 0xfd, PT ;  /* 0x000000fd0800780c */ /* 0x000fc80003f04070 */
[----:B------:R-:W-:-:S13]  /*13f0*/  ISETP.GT.U32.OR P0, PT, R7, 0xfd, P0 ;  /* 0x000000fd0700780c */ /* 0x000fda0000704470 */
[----:B------:R-:W-:Y:S01]  /*1400*/  @!P0 IMAD.MOV.U32 R6, RZ, RZ, RZ ;  /* 0x000000ffff068224 */ /* 0x000fe200078e00ff */
[----:B------:R-:W-:Y:S06]  /*1410*/  @!P0 BRA `(.L_x_22) ;  /* 0x00000000005c8947 */ /* 0x000fec0003800000 */
[----:B------:R-:W-:Y:S02]  /*1420*/  FSETP.GTU.FTZ.AND P0, PT, |R0|, +INF , PT ;  /* 0x7f8000000000780b */ /* 0x000fe40003f1c200 */
[----:B------:R-:W-:-:S04]  /*1430*/  FSETP.GTU.FTZ.AND P1, PT, |R5|, +INF , PT ;  /* 0x7f8000000500780b */ /* 0x000fc80003f3c200 */
[----:B------:R-:W-:-:S13]  /*1440*/  PLOP3.LUT P0, PT, P0, P1, PT, 0xf8, 0x8f ;  /* 0x00000000008f781c */ /* 0x000fda0000703f70 */
[----:B------:R-:W-:Y:S05]  /*1450*/  @P0 BRA `(.L_x_23) ;  /* 0x0000000400440947 */ /* 0x000fea0003800000 */
[----:B------:R-:W-:-:S13]  /*1460*/  LOP3.LUT P0, RZ, R5, 0x7fffffff, R0, 0xc8, !PT ;  /* 0x7fffffff05ff7812 */ /* 0x000fda000780c800 */
[----:B------:R-:W-:Y:S05]  /*1470*/  @!P0 BRA `(.L_x_24) ;  /* 0x0000000400348947 */ /* 0x000fea0003800000 */
[C---:B------:R-:W-:Y:S02]  /*1480*/  FSETP.NEU.FTZ.AND P1, PT, |R0|.reuse, +INF , PT ;  /* 0x7f8000000000780b */ /* 0x040fe40003f3d200 */
[----:B------:R-:W-:Y:S02]  /*1490*/  FSETP.NEU.FTZ.AND P2, PT, |R5|, +INF , PT ;  /* 0x7f8000000500780b */ /* 0x000fe40003f5d200 */
[----:B------:R-:W-:-:S11]  /*14a0*/  FSETP.NEU.FTZ.AND P0, PT, |R0|, +INF , PT ;  /* 0x7f8000000000780b */ /* 0x000fd60003f1d200 */
[----:B------:R-:W-:Y:S05]  /*14b0*/  @!P2 BRA !P1, `(.L_x_24) ;  /* 0x000000040024a947 */ /* 0x000fea0004800000 */
[----:B------:R-:W-:-:S04]  /*14c0*/  LOP3.LUT P1, RZ, R0, 0x7fffffff, RZ, 0xc0, !PT ;  /* 0x7fffffff00ff7812 */ /* 0x000fc8000782c0ff */
[----:B------:R-:W-:-:S13]  /*14d0*/  PLOP3.LUT P1, PT, P2, P1, PT, 0x2f, 0xf2 ;  /* 0x0000000000f2781c */ /* 0x000fda0001722577 */
[----:B------:R-:W-:Y:S05]  /*14e0*/  @P1 BRA `(.L_x_25) ;  /* 0x0000000400101947 */ /* 0x000fea0003800000 */
[----:B------:R-:W-:-:S04]  /*14f0*/  LOP3.LUT P1, RZ, R5, 0x7fffffff, RZ, 0xc0, !PT ;  /* 0x7fffffff05ff7812 */ /* 0x000fc8000782c0ff */
[----:B------:R-:W-:-:S13]  /*1500*/  PLOP3.LUT P0, PT, P0, P1, PT, 0x2f, 0xf2 ;  /* 0x0000000000f2781c */ /* 0x000fda0000702577 */
[----:B------:R-:W-:Y:S05]  /*1510*/  @P0 BRA `(.L_x_26) ;  /* 0x0000000000f80947 */ /* 0x000fea0003800000 */
[----:B------:R-:W-:Y:S02]  /*1520*/  ISETP.GE.AND P0, PT, R7, RZ, PT ;  /* 0x000000ff0700720c */ /* 0x000fe40003f06270 */
[----:B------:R-:W-:-:S11]  /*1530*/  ISETP.GE.AND P1, PT, R8, RZ, PT ;  /* 0x000000ff0800720c */ /* 0x000fd60003f26270 */
[----:B------:R-:W-:Y:S02]  /*1540*/  @P0 IMAD.MOV.U32 R6, RZ, RZ, RZ ;  /* 0x000000ffff060224 */ /* 0x000fe400078e00ff */
[----:B------:R-:W-:Y:S01]  /*1550*/  @!P0 FFMA R0, R0, 1.84467440737095516160e+19, RZ ;  /* 0x5f80000000008823 */ /* 0x000fe200000000ff */
[----:B------:R-:W-:Y:S02]  /*1560*/  @!P0 IMAD.MOV.U32 R6, RZ, RZ, -0x40 ;  /* 0xffffffc0ff068424 */ /* 0x000fe400078e00ff */
[----:B------:R-:W-:Y:S02]  /*1570*/  @!P1 FFMA R5, R5, 1.84467440737095516160e+19, RZ ;  /* 0x5f80000005059823 */ /* 0x000fe400000000ff */
[----:B------:R-:W-:-:S07]  /*1580*/  @!P1 VIADD R6, R6, 0x40 ;  /* 0x0000004006069836 */ /* 0x000fce0000000000 */
.L_x_22:
[----:B------:R-:W-:-:S05]  /*1590*/  LEA R8, R12, 0xc0800000, 0x17 ;  /* 0xc08000000c087811 */ /* 0x000fca00078eb8ff */
[----:B------:R-:W-:Y:S02]  /*15a0*/  IMAD.IADD R8, R5, 0x1, -R8 ;  /* 0x0000000105087824 */ /* 0x000fe400078e0a08 */
[----:B------:R-:W-:Y:S02]  /*15b0*/  VIADD R5, R10, 0xffffff81 ;  /* 0xffffff810a057836 */ /* 0x000fe40000000000 */
[----:B------:R-:W0:Y:S01]  /*15c0*/  MUFU.RCP R7, R8 ;  /* 0x0000000800077308 */ /* 0x000e220000001000 */
[----:B------:R-:W-:Y:S01]  /*15d0*/  FADD.FTZ R9, -R8, -RZ ;  /* 0x800000ff08097221 */ /* 0x000fe20000010100 */
[C---:B------:R-:W-:Y:S01]  /*15e0*/  IMAD R0, R5.reuse, -0x800000, R0 ;  /* 0xff80000005007824 */ /* 0x040fe200078e0200 */
[----:B------:R-:W-:-:S05]  /*15f0*/  IADD3 R5, PT, PT, R5, 0x7f, -R12 ;  /* 0x0000007f05057810 */ /* 0x000fca0007ffe80c */
[----:B------:R-:W-:Y:S02]  /*1600*/  IMAD.IADD R5, R5, 0x1, R6 ;  /* 0x0000000105057824 */ /* 0x000fe400078e0206 */
[----:B0-----:R-:W-:-:S04]  /*1610*/  FFMA R10, R7, R9, 1 ;  /* 0x3f800000070a7423 */ /* 0x001fc80000000009 */
[----:B------:R-:W-:-:S04]  /*1620*/  FFMA R14, R7, R10, R7 ;  /* 0x0000000a070e7223 */ /* 0x000fc80000000007 */
[----:B------:R-:W-:-:S04]  /*1630*/  FFMA R7, R0, R14, RZ ;  /* 0x0000000e00077223 */ /* 0x000fc800000000ff */
[----:B------:R-:W-:-:S04]  /*1640*/  FFMA R10, R9, R7, R0 ;  /* 0x00000007090a7223 */ /* 0x000fc80000000000 */
[----:B------:R-:W-:-:S04]  /*1650*/  FFMA R11, R14, R10, R7 ;  /* 0x0000000a0e0b7223 */ /* 0x000fc80000000007 */
[----:B------:R-:W-:-:S04]  /*1660*/  FFMA R10, R9, R11, R0 ;  /* 0x0000000b090a7223 */ /* 0x000fc80000000000 */
[----:B------:R-:W-:-:S05]  /*1670*/  FFMA R7, R14, R10, R11 ;  /* 0x0000000a0e077223 */ /* 0x000fca000000000b */
[----:B------:R-:W-:-:S04]  /*1680*/  SHF.R.U32.HI R0, RZ, 0x17, R7 ;  /* 0x00000017ff007819 */ /* 0x000fc80000011607 */
[----:B------:R-:W-:-:S05]  /*1690*/  LOP3.LUT R0, R0, 0xff, RZ, 0xc0, !PT ;  /* 0x000000ff00007812 */ /* 0x000fca00078ec0ff */
[----:B------:R-:W-:-:S04]  /*16a0*/  IMAD.IADD R8, R0, 0x1, R5 ;  /* 0x0000000100087824 */ /* 0x000fc800078e0205 */
[----:B------:R-:W-:-:S05]  /*16b0*/  VIADD R0, R8, 0xffffffff ;  /* 0xffffffff08007836 */ /* 0x000fca0000000000 */
[----:B------:R-:W-:-:S13]  /*16c0*/  ISETP.GE.U32.AND P0, PT, R0, 0xfe, PT ;  /* 0x000000fe0000780c */ /* 0x000fda0003f06070 */
[----:B------:R-:W-:Y:S05]  /*16d0*/  @!P0 BRA `(.L_x_27) ;  /* 0x0000000000808947 */ /* 0x000fea0003800000 */
[----:B------:R-:W-:-:S13]  /*16e0*/  ISETP.GT.AND P0, PT, R8, 0xfe, PT ;  /* 0x000000fe0800780c */ /* 0x000fda0003f04270 */
[----:B------:R-:W-:Y:S05]  /*16f0*/  @P0 BRA `(.L_x_28) ;  /* 0x00000000006c0947 */ /* 0x000fea0003800000 */
[----:B------:R-:W-:-:S13]  /*1700*/  ISETP.GE.AND P0, PT, R8, 0x1, PT ;  /* 0x000000010800780c */ /* 0x000fda0003f06270 */
[----:B------:R-:W-:Y:S05]  /*1710*/  @P0 BRA `(.L_x_29) ;  /* 0x0000000000980947 */ /* 0x000fea0003800000 */
[----:B------:R-:W-:Y:S02]  /*1720*/  ISETP.GE.AND P0, PT, R8, -0x18, PT ;  /* 0xffffffe80800780c */ /* 0x000fe40003f06270 */
[----:B------:R-:W-:-:S11]  /*1730*/  LOP3.LUT R7, R7, 0x80000000, RZ, 0xc0, !PT ;  /* 0x8000000007077812 */ /* 0x000fd600078ec0ff */
[----:B------:R-:W-:Y:S05]  /*1740*/  @!P0 BRA `(.L_x_29) ;  /* 0x00000000008c8947 */ /* 0x000fea0003800000 */
[-CC-:B------:R-:W-:Y:S01]  /*1750*/  FFMA.RZ R0, R14, R10.reuse, R11.reuse ;  /* 0x0000000a0e007223 */ /* 0x180fe2000000c00b */
[----:B------:R-:W-:Y:S02]  /*1760*/  VIADD R9, R8, 0x20 ;  /* 0x0000002008097836 */ /* 0x000fe40000000000 */
[-CC-:B------:R-:W-:Y:S01]  /*1770*/  FFMA.RM R5, R14, R10.reuse, R11.reuse ;  /* 0x0000000a0e057223 */ /* 0x180fe2000000400b */
[----:B------:R-:W-:Y:S02]  /*1780*/  ISETP.NE.AND P2, PT, R8, RZ, PT ;  /* 0x000000ff0800720c */ /* 0x000fe40003f45270 */
[----:B------:R-:W-:Y:S01]  /*1790*/  LOP3.LUT R6, R0, 0x7fffff, RZ, 0xc0, !PT ;  /* 0x007fffff00067812 */ /* 0x000fe200078ec0ff */
[----:B------:R-:W-:Y:S01]  /*17a0*/  FFMA.RP R0, R14, R10, R11 ;  /* 0x0000000a0e007223 */ /* 0x000fe2000000800b */
[----:B------:R-:W-:Y:S01]  /*17b0*/  ISETP.NE.AND P1, PT, R8, RZ, PT ;  /* 0x000000ff0800720c */ /* 0x000fe20003f25270 */
[----:B------:R-:W-:Y:S01]  /*17c0*/  IMAD.MOV R8, RZ, RZ, -R8 ;  /* 0x000000ffff087224 */ /* 0x000fe200078e0a08 */
[----:B------:R-:W-:-:S02]  /*17d0*/  LOP3.LUT R6, R6, 0x800000, RZ, 0xfc, !PT ;  /* 0x0080000006067812 */ /* 0x000fc400078efcff */
[----:B------:R-:W-:Y:S02]  /*17e0*/  FSETP.NEU.FTZ.AND P0, PT, R0, R5, PT ;  /* 0x000000050000720b */ /* 0x000fe40003f1d000 */
[----:B------:R-:W-:Y:S02]  /*17f0*/  SHF.L.U32 R9, R6, R9, RZ ;  /* 0x0000000906097219 */ /* 0x000fe400000006ff */
[----:B------:R-:W-:Y:S02]  /*1800*/  SEL R5, R8, RZ, P2 ;  /* 0x000000ff08057207 */ /* 0x000fe40001000000 */
[----:B------:R-:W-:Y:S02]  /*1810*/  ISETP.NE.AND P1, PT, R9, RZ, P1 ;  /* 0x000000ff0900720c */ /* 0x000fe40000f25270 */
[----:B------:R-:W-:Y:S02]  /*1820*/  SHF.R.U32.HI R5, RZ, R5, R6 ;  /* 0x00000005ff057219 */ /* 0x000fe40000011606 */
[----:B------:R-:W-:-:S02]  /*1830*/  PLOP3.LUT P0, PT, P0, P1, PT, 0xf8, 0x8f ;  /* 0x00000000008f781c */ /* 0x000fc40000703f70 */
[----:B------:R-:W-:Y:S02]  /*1840*/  SHF.R.U32.HI R9, RZ, 0x1, R5 ;  /* 0x00000001ff097819 */ /* 0x000fe40000011605 */
[----:B------:R-:W-:-:S04]  /*1850*/  SEL R0, RZ, 0x1, !P0 ;  /* 0x00000001ff007807 */ /* 0x000fc80004000000 */
[----:B------:R-:W-:-:S04]  /*1860*/  LOP3.LUT R0, R0, 0x1, R9, 0xf8, !PT ;  /* 0x0000000100007812 */ /* 0x000fc800078ef809 */
[----:B------:R-:W-:-:S05]  /*1870*/  LOP3.LUT R0, R0, R5, RZ, 0xc0, !PT ;  /* 0x0000000500007212 */ /* 0x000fca00078ec0ff */
[----:B------:R-:W-:-:S05]  /*1880*/  IMAD.IADD R0, R9, 0x1, R0 ;  /* 0x0000000109007824 */ /* 0x000fca00078e0200 */
[----:B------:R-:W-:Y:S01]  /*1890*/  LOP3.LUT R7, R0, R7, RZ, 0xfc, !PT ;  /* 0x0000000700077212 */ /* 0x000fe200078efcff */
[----:B------:R-:W-:Y:S06]  /*18a0*/  BRA `(.L_x_29) ;  /* 0x0000000000347947 */ /* 0x000fec0003800000 */
.L_x_28:
[----:B------:R-:W-:-:S04]  /*18b0*/  LOP3.LUT R7, R7, 0x80000000, RZ, 0xc0, !PT ;  /* 0x8000000007077812 */ /* 0x000fc800078ec0ff */
[----:B------:R-:W-:Y:S01]  /*18c0*/  LOP3.LUT R7, R7, 0x7f800000, RZ, 0xfc, !PT ;  /* 0x7f80000007077812 */ /* 0x000fe200078efcff */
[----:B------:R-:W-:Y:S06]  /*18d0*/  BRA `(.L_x_29) ;  /* 0x0000000000287947 */ /* 0x000fec0003800000 */
.L_x_27:
[----:B------:R-:W-:Y:S01]  /*18e0*/  IMAD R7, R5, 0x800000, R7 ;  /* 0x0080000005077824 */ /* 0x000fe200078e0207 */
[----:B------:R-:W-:Y:S06]  /*18f0*/  BRA `(.L_x_29) ;  /* 0x0000000000207947 */ /* 0x000fec0003800000 */
.L_x_26:
[----:B------:R-:W-:-:S04]  /*1900*/  LOP3.LUT R0, R5, 0x80000000, R0, 0x48, !PT ;  /* 0x8000000005007812 */ /* 0x000fc800078e4800 */
[----:B------:R-:W-:Y:S01]  /*1910*/  LOP3.LUT R7, R0, 0x7f800000, RZ, 0xfc, !PT ;  /* 0x7f80000000077812 */ /* 0x000fe200078efcff */
[----:B------:R-:W-:Y:S06]  /*1920*/  BRA `(.L_x_29) ;  /* 0x0000000000147947 */ /* 0x000fec0003800000 */
.L_x_25:
[----:B------:R-:W-:Y:S01]  /*1930*/  LOP3.LUT R7, R5, 0x80000000, R0, 0x48, !PT ;  /* 0x8000000005077812 */ /* 0x000fe200078e4800 */
[----:B------:R-:W-:Y:S06]  /*1940*/  BRA `(.L_x_29) ;  /* 0x00000000000c7947 */ /* 0x000fec0003800000 */
.L_x_24:
[----:B------:R-:W0:Y:S01]  /*1950*/  MUFU.RSQ R7, -QNAN ;  /* 0xffc0000000077908 */ /* 0x000e220000001400 */
[----:B------:R-:W-:Y:S05]  /*1960*/  BRA `(.L_x_29) ;  /* 0x0000000000047947 */ /* 0x000fea0003800000 */
.L_x_23:
[----:B------:R-:W-:-:S07]  /*1970*/  FADD.FTZ R7, R0, R5 ;  /* 0x0000000500077221 */ /* 0x000fce0000010000 */
.L_x_29:
[----:B------:R-:W-:-:S04]  /*1980*/  IMAD.MOV.U32 R5, RZ, RZ, 0x0 ;  /* 0x00000000ff057424 */ /* 0x000fc800078e00ff */
[----:B0-----:R-:W-:Y:S05]  /*1990*/  RET.REL.NODEC R4 `(_Z14mbrot_func_gpuffffiiiPf) ;  /* 0xffffffe404987950 */ /* 0x001fea0003c3ffff */
.L_x_30:
[----:B------:R-:W-:-:S00]  /*19a0*/  BRA `(.L_x_30) ;  /* 0xfffffffc00fc7947 */ /* 0x000fc0000383ffff */
[----:B------:R-:W-:-:S00]  /*19b0*/  NOP ;  /* 0x0000000000007918 */ /* 0x000fc00000000000 */
        /* <DEDUP_REMOVED lines=12> */
.L_x_33:


//--------------------- .nv.shared.reserved.0     --------------------------
	.section	.nv.shared.reserved.0,"aw",@nobits
	.weak		__nv_reservedSMEM_offset_0_alias
	.size		__nv_reservedSMEM_offset_0_alias, 0, 64
	.other		__nv_reservedSMEM_offset_0_alias,@"STO_CUDA_RESERVED_SHARED STV_DEFAULT"
__nv_reservedSMEM_offset_0_alias:
	.zero		0
	.zero		64


//--------------------- .nv.constant0._Z14mbrot_func_gpuffffiiiPf --------------------------
	.section	.nv.constant0._Z14mbrot_func_gpuffffiiiPf,"a",@progbits
	.sectionflags	@""
	.align	4
.nv.constant0._Z14mbrot_func_gpuffffiiiPf:
	.zero		936


//--------------------- SYMBOLS --------------------------

	.type		.nv.reservedSmem.offset0,@object
	.size		.nv.reservedSmem.offset0,0x4
